//
// Generated by NVIDIA NVVM Compiler
//
// Compiler Build ID: CL-36424714
// Cuda compilation tools, release 13.0, V13.0.88
// Based on NVVM 20.0.0
//

.version 9.0
.target sm_100
.address_size 64

	// .globl	decode
.extern .shared .align 16 .b8 shared_mem[];

.visible .entry decode(
	.param .u64 .ptr .align 1 decode_param_0,
	.param .u64 .ptr .align 1 decode_param_1,
	.param .u64 .ptr .align 1 decode_param_2,
	.param .u64 .ptr .align 1 decode_param_3,
	.param .u64 .ptr .align 1 decode_param_4,
	.param .u64 .ptr .align 1 decode_param_5,
	.param .u32 decode_param_6,
	.param .u32 decode_param_7,
	.param .u32 decode_param_8
)
{
	.reg .pred 	%p<54>;
	.reg .b16 	%rs<110>;
	.reg .b32 	%r<331>;
	.reg .b64 	%rd<248>;

	ld.param.u64 	%rd41, [decode_param_0];
	ld.param.u64 	%rd47, [decode_param_1];
	ld.param.u32 	%r75, [decode_param_7];
	cvta.to.global.u64 	%rd48, %rd47;
	mov.u32 	%r1, %ntid.x;
	mov.u32 	%r2, %ctaid.x;
	mov.u32 	%r330, %tid.x;
	mad.lo.s32 	%r4, %r2, %r1, %r330;
	shl.b32 	%r5, %r4, 3;
	setp.ge.s32 	%p1, %r5, %r75;
	cvt.s64.s32 	%rd49, %r5;
	add.s64 	%rd1, %rd48, %rd49;
	mov.b64 	%rd233, 0;
	@%p1 bra 	$L__BB0_2;
	ld.global.nc.u8 	%rs30, [%rd1];
	cvt.u64.u8 	%rd50, %rs30;
	shl.b64 	%rd233, %rd50, 56;
$L__BB0_2:
	add.s32 	%r77, %r5, 1;
	setp.ge.s32 	%p2, %r77, %r75;
	mov.b64 	%rd234, 0;
	@%p2 bra 	$L__BB0_4;
	ld.global.nc.u8 	%rs31, [%rd1+1];
	cvt.u64.u8 	%rd52, %rs31;
	shl.b64 	%rd234, %rd52, 48;
$L__BB0_4:
	add.s32 	%r78, %r5, 2;
	setp.ge.s32 	%p3, %r78, %r75;
	mov.b64 	%rd235, 0;
	@%p3 bra 	$L__BB0_6;
	ld.global.nc.u8 	%rs32, [%rd1+2];
	cvt.u64.u8 	%rd54, %rs32;
	shl.b64 	%rd235, %rd54, 40;
$L__BB0_6:
	add.s32 	%r79, %r5, 3;
	setp.ge.s32 	%p4, %r79, %r75;
	mov.b64 	%rd236, 0;
	@%p4 bra 	$L__BB0_8;
	ld.global.nc.u8 	%rs33, [%rd1+3];
	cvt.u64.u8 	%rd56, %rs33;
	shl.b64 	%rd236, %rd56, 32;
$L__BB0_8:
	add.s32 	%r80, %r5, 4;
	setp.ge.s32 	%p5, %r80, %r75;
	mov.b64 	%rd237, 0;
	@%p5 bra 	$L__BB0_10;
	ld.global.nc.u8 	%rs34, [%rd1+4];
	cvt.u32.u8 	%r81, %rs34;
	mul.wide.u32 	%rd237, %r81, 16777216;
$L__BB0_10:
	add.s32 	%r82, %r5, 5;
	setp.ge.s32 	%p6, %r82, %r75;
	mov.b64 	%rd238, 0;
	@%p6 bra 	$L__BB0_12;
	ld.global.nc.u8 	%rs35, [%rd1+5];
	cvt.u32.u8 	%r83, %rs35;
	mul.wide.u32 	%rd238, %r83, 65536;
$L__BB0_12:
	add.s32 	%r84, %r5, 6;
	setp.ge.s32 	%p7, %r84, %r75;
	mov.b64 	%rd239, 0;
	@%p7 bra 	$L__BB0_14;
	ld.global.nc.u8 	%rs36, [%rd1+6];
	cvt.u32.u8 	%r85, %rs36;
	mul.wide.u32 	%rd239, %r85, 256;
$L__BB0_14:
	add.s32 	%r86, %r5, 7;
	setp.ge.s32 	%p8, %r86, %r75;
	mov.b64 	%rd240, 0;
	@%p8 bra 	$L__BB0_16;
	ld.global.nc.u8 	%rs37, [%rd1+7];
	cvt.u64.u8 	%rd240, %rs37;
$L__BB0_16:
	add.s32 	%r88, %r5, 8;
	setp.ge.s32 	%p9, %r88, %r75;
	mov.b32 	%r311, 0;
	@%p9 bra 	$L__BB0_18;
	ld.global.nc.u8 	%rs38, [%rd1+8];
	cvt.u32.u8 	%r89, %rs38;
	shl.b32 	%r311, %r89, 24;
$L__BB0_18:
	add.s32 	%r91, %r5, 9;
	setp.ge.s32 	%p10, %r91, %r75;
	mov.b32 	%r312, 0;
	@%p10 bra 	$L__BB0_20;
	ld.global.nc.u8 	%rs39, [%rd1+9];
	cvt.u32.u8 	%r92, %rs39;
	shl.b32 	%r312, %r92, 16;
$L__BB0_20:
	add.s32 	%r94, %r5, 10;
	setp.ge.s32 	%p11, %r94, %r75;
	mov.b32 	%r313, 0;
	@%p11 bra 	$L__BB0_22;
	ld.global.nc.u8 	%rs40, [%rd1+10];
	cvt.u16.u8 	%rs41, %rs40;
	mul.wide.u16 	%r313, %rs41, 256;
$L__BB0_22:
	add.s32 	%r96, %r5, 11;
	setp.ge.s32 	%p12, %r96, %r75;
	mov.b32 	%r314, 0;
	@%p12 bra 	$L__BB0_24;
	ld.global.nc.u8 	%rs42, [%rd1+11];
	cvt.u32.u8 	%r314, %rs42;
$L__BB0_24:
	ld.param.u32 	%r308, [decode_param_6];
	ld.param.u64 	%rd231, [decode_param_4];
	bar.sync 	0;
	mul.lo.s32 	%r98, %r4, 5;
	shr.s32 	%r99, %r98, 31;
	shr.u32 	%r100, %r99, 29;
	add.s32 	%r101, %r98, %r100;
	shr.s32 	%r102, %r101, 3;
	cvt.s64.s32 	%rd61, %r102;
	cvta.to.global.u64 	%rd62, %rd231;
	add.s64 	%rd63, %rd62, %rd61;
	ld.global.nc.u8 	%rs43, [%rd63+1];
	cvt.u32.u8 	%r103, %rs43;
	ld.global.nc.u8 	%rs44, [%rd63];
	cvt.u32.u8 	%r104, %rs44;
	shl.b32 	%r105, %r104, 8;
	or.b32  	%r106, %r105, %r103;
	and.b32  	%r107, %r106, 65535;
	and.b32  	%r108, %r101, -8;
	sub.s32 	%r109, %r108, %r98;
	add.s32 	%r110, %r109, 11;
	shr.u32 	%r111, %r107, %r110;
	cvt.u16.u32 	%rs45, %r111;
	and.b16  	%rs106, %rs45, 31;
	and.b64  	%rd64, %rd239, 9223090561878130432;
	and.b64  	%rd65, %rd236, 1095216660480;
	or.b64  	%rd66, %rd65, %rd64;
	or.b64  	%rd67, %rd66, %rd235;
	or.b64  	%rd68, %rd67, %rd237;
	or.b64  	%rd69, %rd68, %rd238;
	or.b64  	%rd70, %rd69, %rd240;
	add.s64 	%rd71, %rd234, %rd233;
	add.s64 	%rd72, %rd71, %rd70;
	and.b32  	%r112, %r111, 31;
	cvt.u64.u32 	%rd18, %r112;
	shl.b64 	%rd241, %rd72, %r112;
	shl.b32 	%r113, %r308, 8;
	add.s32 	%r14, %r113, -256;
	mov.b32 	%r319, 0;
	mov.u16 	%rs102, %rs106;
$L__BB0_25:
	shr.u64 	%rd74, %rd241, 56;
	add.s64 	%rd73, %rd41, %rd74;
	// begin inline asm
	ld.global.nc.u8 %r316, [%rd73];
	// end inline asm
	and.b32  	%r115, %r316, 240;
	setp.ne.s32 	%p13, %r115, 240;
	@%p13 bra 	$L__BB0_29;
	shl.b32 	%r117, %r316, 8;
	and.b32  	%r118, %r117, 65280;
	cvt.u64.u32 	%rd76, %r118;
	shr.u64 	%rd77, %rd241, 48;
	and.b64  	%rd78, %rd77, 255;
	sub.s64 	%rd79, %rd78, %rd76;
	add.s64 	%rd80, %rd41, %rd79;
	add.s64 	%rd75, %rd80, 65536;
	// begin inline asm
	ld.global.nc.u8 %r316, [%rd75];
	// end inline asm
	and.b32  	%r119, %r316, 240;
	setp.ne.s32 	%p14, %r119, 240;
	@%p14 bra 	$L__BB0_29;
	shl.b32 	%r121, %r316, 8;
	and.b32  	%r122, %r121, 65280;
	cvt.u64.u32 	%rd82, %r122;
	shr.u64 	%rd83, %rd241, 40;
	and.b64  	%rd84, %rd83, 255;
	sub.s64 	%rd85, %rd84, %rd82;
	add.s64 	%rd86, %rd41, %rd85;
	add.s64 	%rd81, %rd86, 65536;
	// begin inline asm
	ld.global.nc.u8 %r316, [%rd81];
	// end inline asm
	and.b32  	%r123, %r316, 240;
	setp.ne.s32 	%p15, %r123, 240;
	@%p15 bra 	$L__BB0_29;
	shl.b32 	%r125, %r316, 8;
	and.b32  	%r126, %r125, 65280;
	cvt.u64.u32 	%rd88, %r126;
	shr.u64 	%rd89, %rd241, 32;
	and.b64  	%rd90, %rd89, 255;
	sub.s64 	%rd91, %rd90, %rd88;
	add.s64 	%rd92, %rd41, %rd91;
	add.s64 	%rd87, %rd92, 65536;
	// begin inline asm
	ld.global.nc.u8 %r316, [%rd87];
	// end inline asm
$L__BB0_29:
	add.s32 	%r319, %r319, 1;
	and.b32  	%r128, %r316, 255;
	add.s32 	%r129, %r14, %r128;
	cvt.s64.s32 	%rd94, %r129;
	add.s64 	%rd93, %rd41, %rd94;
	// begin inline asm
	ld.global.nc.u8 %r127, [%rd93];
	// end inline asm
	cvt.u16.u32 	%rs46, %r127;
	and.b32  	%r130, %r127, 255;
	shl.b64 	%rd241, %rd241, %r130;
	add.s16 	%rs102, %rs102, %rs46;
	and.b16  	%rs47, %rs102, 255;
	setp.lt.u16 	%p16, %rs47, 32;
	@%p16 bra 	$L__BB0_25;
	and.b32  	%r131, %r312, 16711680;
	or.b32  	%r132, %r131, %r311;
	or.b32  	%r133, %r132, %r313;
	or.b32  	%r323, %r133, %r314;
	cvt.u64.u32 	%rd95, %r323;
	cvt.u32.u16 	%r134, %rs102;
	and.b32  	%r135, %r134, 255;
	add.s32 	%r136, %r135, -32;
	shl.b64 	%rd96, %rd95, %r136;
	or.b64  	%rd242, %rd96, %rd241;
	add.s16 	%rs103, %rs102, -32;
	and.b16  	%rs48, %rs103, 255;
	setp.gt.u16 	%p17, %rs48, 31;
	@%p17 bra 	$L__BB0_36;
$L__BB0_31:
	shr.u64 	%rd98, %rd242, 56;
	add.s64 	%rd97, %rd41, %rd98;
	// begin inline asm
	ld.global.nc.u8 %r318, [%rd97];
	// end inline asm
	and.b32  	%r138, %r318, 240;
	setp.ne.s32 	%p18, %r138, 240;
	@%p18 bra 	$L__BB0_35;
	shl.b32 	%r140, %r318, 8;
	and.b32  	%r141, %r140, 65280;
	cvt.u64.u32 	%rd100, %r141;
	shr.u64 	%rd101, %rd242, 48;
	and.b64  	%rd102, %rd101, 255;
	sub.s64 	%rd103, %rd102, %rd100;
	add.s64 	%rd104, %rd41, %rd103;
	add.s64 	%rd99, %rd104, 65536;
	// begin inline asm
	ld.global.nc.u8 %r318, [%rd99];
	// end inline asm
	and.b32  	%r142, %r318, 240;
	setp.ne.s32 	%p19, %r142, 240;
	@%p19 bra 	$L__BB0_35;
	shl.b32 	%r144, %r318, 8;
	and.b32  	%r145, %r144, 65280;
	cvt.u64.u32 	%rd106, %r145;
	shr.u64 	%rd107, %rd242, 40;
	and.b64  	%rd108, %rd107, 255;
	sub.s64 	%rd109, %rd108, %rd106;
	add.s64 	%rd110, %rd41, %rd109;
	add.s64 	%rd105, %rd110, 65536;
	// begin inline asm
	ld.global.nc.u8 %r318, [%rd105];
	// end inline asm
	and.b32  	%r146, %r318, 240;
	setp.ne.s32 	%p20, %r146, 240;
	@%p20 bra 	$L__BB0_35;
	shl.b32 	%r148, %r318, 8;
	and.b32  	%r149, %r148, 65280;
	cvt.u64.u32 	%rd112, %r149;
	shr.u64 	%rd113, %rd242, 32;
	and.b64  	%rd114, %rd113, 255;
	sub.s64 	%rd115, %rd114, %rd112;
	add.s64 	%rd116, %rd41, %rd115;
	add.s64 	%rd111, %rd116, 65536;
	// begin inline asm
	ld.global.nc.u8 %r318, [%rd111];
	// end inline asm
$L__BB0_35:
	add.s32 	%r319, %r319, 1;
	and.b32  	%r151, %r318, 255;
	add.s32 	%r152, %r14, %r151;
	cvt.s64.s32 	%rd118, %r152;
	add.s64 	%rd117, %rd41, %rd118;
	// begin inline asm
	ld.global.nc.u8 %r150, [%rd117];
	// end inline asm
	cvt.u16.u32 	%rs49, %r150;
	and.b32  	%r153, %r150, 255;
	shl.b64 	%rd242, %rd242, %r153;
	add.s16 	%rs103, %rs103, %rs49;
	and.b16  	%rs50, %rs103, 255;
	setp.lt.u16 	%p21, %rs50, 32;
	@%p21 bra 	$L__BB0_31;
$L__BB0_36:
	ld.param.u64 	%rd230, [decode_param_3];
	setp.ne.s32 	%p22, %r330, 0;
	cvta.to.global.u64 	%rd119, %rd230;
	mul.wide.u32 	%rd120, %r2, 4;
	add.s64 	%rd25, %rd119, %rd120;
	shl.b32 	%r154, %r330, 2;
	mov.u32 	%r155, shared_mem;
	add.s32 	%r31, %r155, %r154;
	@%p22 bra 	$L__BB0_38;
	ld.global.nc.u32 	%r156, [%rd25];
	add.s32 	%r157, %r156, %r319;
	st.volatile.shared.u32 	[shared_mem], %r157;
	bra.uni 	$L__BB0_39;
$L__BB0_38:
	st.volatile.shared.u32 	[%r31], %r319;
$L__BB0_39:
	bar.sync 	0;
	setp.lt.u32 	%p23, %r1, 2;
	@%p23 bra 	$L__BB0_44;
	mov.b32 	%r320, 2;
	add.s32 	%r160, %r330, 1;
	mov.u32 	%r165, shared_mem;
	shl.b32 	%r168, %r330, 2;
	add.s32 	%r169, %r165, %r168;
$L__BB0_41:
	add.s32 	%r159, %r320, -1;
	and.b32  	%r161, %r159, %r160;
	setp.ne.s32 	%p24, %r161, 0;
	@%p24 bra 	$L__BB0_43;
	shr.u32 	%r162, %r320, 1;
	sub.s32 	%r163, %r330, %r162;
	shl.b32 	%r164, %r163, 2;
	add.s32 	%r166, %r165, %r164;
	ld.volatile.shared.u32 	%r167, [%r166];
	ld.volatile.shared.u32 	%r170, [%r169];
	add.s32 	%r171, %r170, %r167;
	st.volatile.shared.u32 	[%r169], %r171;
$L__BB0_43:
	bar.sync 	0;
	shl.b32 	%r320, %r320, 1;
	setp.le.u32 	%p25, %r320, %r1;
	@%p25 bra 	$L__BB0_41;
$L__BB0_44:
	shl.b32 	%r172, %r1, 2;
	mov.u32 	%r173, shared_mem;
	add.s32 	%r34, %r173, %r172;
	@%p22 bra 	$L__BB0_46;
	mov.b32 	%r174, 0;
	st.volatile.shared.u32 	[%r34+-4], %r174;
$L__BB0_46:
	bar.sync 	0;
	@%p23 bra 	$L__BB0_51;
	add.s32 	%r176, %r330, 1;
	mov.u32 	%r181, shared_mem;
	shl.b32 	%r184, %r330, 2;
	add.s32 	%r185, %r181, %r184;
	mov.u32 	%r321, %r1;
$L__BB0_48:
	add.s32 	%r175, %r321, -1;
	and.b32  	%r177, %r175, %r176;
	setp.ne.s32 	%p28, %r177, 0;
	@%p28 bra 	$L__BB0_50;
	shr.u32 	%r178, %r321, 1;
	sub.s32 	%r179, %r330, %r178;
	shl.b32 	%r180, %r179, 2;
	add.s32 	%r182, %r181, %r180;
	ld.volatile.shared.u32 	%r183, [%r182];
	ld.volatile.shared.u32 	%r186, [%r185];
	add.s32 	%r187, %r186, %r183;
	st.volatile.shared.u32 	[%r185], %r187;
	ld.volatile.shared.u32 	%r188, [%r185];
	ld.volatile.shared.u32 	%r189, [%r182];
	sub.s32 	%r190, %r188, %r189;
	st.volatile.shared.u32 	[%r182], %r190;
$L__BB0_50:
	bar.sync 	0;
	shr.u32 	%r36, %r321, 1;
	setp.gt.u32 	%p29, %r321, 3;
	mov.u32 	%r321, %r36;
	@%p29 bra 	$L__BB0_48;
$L__BB0_51:
	@%p22 bra 	$L__BB0_53;
	ld.global.nc.u32 	%r191, [%rd25];
	st.volatile.shared.u32 	[shared_mem], %r191;
	ld.global.nc.u32 	%r192, [%rd25+4];
	st.volatile.shared.u32 	[%r34], %r192;
$L__BB0_53:
	ld.param.u32 	%r309, [decode_param_8];
	ld.param.u64 	%rd229, [decode_param_2];
	cvta.to.global.u64 	%rd26, %rd229;
	bar.sync 	0;
	shl.b32 	%r193, %r330, 2;
	mov.u32 	%r194, shared_mem;
	add.s32 	%r195, %r194, %r193;
	ld.volatile.shared.u32 	%r324, [%r195];
	ld.volatile.shared.u32 	%r38, [shared_mem];
	add.s32 	%r196, %r324, %r319;
	min.u32 	%r39, %r196, %r309;
	and.b64  	%rd121, %rd239, 65280;
	or.b64  	%rd122, %rd121, %rd236;
	or.b64  	%rd123, %rd122, %rd237;
	or.b64  	%rd124, %rd123, %rd238;
	and.b64  	%rd125, %rd124, 1099511627520;
	or.b64  	%rd126, %rd125, %rd240;
	and.b64  	%rd127, %rd235, 280375465082880;
	or.b64  	%rd128, %rd234, %rd233;
	or.b64  	%rd129, %rd126, %rd127;
	add.s64 	%rd130, %rd129, %rd128;
	cvt.u32.u64 	%r197, %rd18;
	shl.b64 	%rd244, %rd130, %r197;
	setp.ge.u32 	%p31, %r324, %r39;
	@%p31 bra 	$L__BB0_59;
$L__BB0_54:
	shr.u64 	%rd132, %rd244, 56;
	add.s64 	%rd131, %rd41, %rd132;
	// begin inline asm
	ld.global.nc.u8 %r198, [%rd131];
	// end inline asm
	cvt.u16.u32 	%rs105, %r198;
	and.b16  	%rs51, %rs105, 255;
	setp.lt.u16 	%p32, %rs51, 240;
	@%p32 bra 	$L__BB0_58;
	shl.b32 	%r200, %r198, 8;
	and.b32  	%r201, %r200, 65280;
	cvt.u64.u32 	%rd134, %r201;
	shr.u64 	%rd135, %rd244, 48;
	and.b64  	%rd136, %rd135, 255;
	sub.s64 	%rd137, %rd136, %rd134;
	add.s64 	%rd138, %rd41, %rd137;
	add.s64 	%rd133, %rd138, 65536;
	// begin inline asm
	ld.global.nc.u8 %r199, [%rd133];
	// end inline asm
	cvt.u16.u32 	%rs105, %r199;
	and.b16  	%rs52, %rs105, 255;
	setp.lt.u16 	%p33, %rs52, 240;
	@%p33 bra 	$L__BB0_58;
	shl.b32 	%r203, %r199, 8;
	and.b32  	%r204, %r203, 65280;
	cvt.u64.u32 	%rd140, %r204;
	shr.u64 	%rd141, %rd244, 40;
	and.b64  	%rd142, %rd141, 255;
	sub.s64 	%rd143, %rd142, %rd140;
	add.s64 	%rd144, %rd41, %rd143;
	add.s64 	%rd139, %rd144, 65536;
	// begin inline asm
	ld.global.nc.u8 %r202, [%rd139];
	// end inline asm
	cvt.u16.u32 	%rs105, %r202;
	and.b16  	%rs53, %rs105, 255;
	setp.lt.u16 	%p34, %rs53, 240;
	@%p34 bra 	$L__BB0_58;
	shl.b32 	%r206, %r202, 8;
	and.b32  	%r207, %r206, 65280;
	cvt.u64.u32 	%rd146, %r207;
	shr.u64 	%rd147, %rd244, 32;
	and.b64  	%rd148, %rd147, 255;
	sub.s64 	%rd149, %rd148, %rd146;
	add.s64 	%rd150, %rd41, %rd149;
	add.s64 	%rd145, %rd150, 65536;
	// begin inline asm
	ld.global.nc.u8 %r205, [%rd145];
	// end inline asm
	cvt.u16.u32 	%rs105, %r205;
$L__BB0_58:
	cvt.u64.u32 	%rd152, %r324;
	add.s64 	%rd153, %rd26, %rd152;
	ld.global.nc.u8 	%rs54, [%rd153];
	cvt.u16.u8 	%rs55, %rs54;
	and.b32  	%r209, %r323, -65536;
	and.b16  	%rs56, %rs55, 128;
	and.b16  	%rs57, %rs105, 254;
	shr.u16 	%rs58, %rs57, 1;
	or.b16  	%rs59, %rs56, %rs58;
	mul.wide.u16 	%r210, %rs59, 256;
	or.b32  	%r211, %r210, %r209;
	shl.b16 	%rs60, %rs105, 7;
	and.b16  	%rs61, %rs55, 127;
	or.b16  	%rs62, %rs61, %rs60;
	cvt.u32.u16 	%r212, %rs62;
	and.b32  	%r213, %r212, 255;
	or.b32  	%r323, %r211, %r213;
	sub.s32 	%r214, %r324, %r38;
	shl.b32 	%r215, %r214, 1;
	add.s32 	%r216, %r34, %r215;
	st.volatile.shared.u16 	[%r216+4], %r323;
	add.s32 	%r324, %r324, 1;
	cvt.u32.u16 	%r217, %rs105;
	and.b32  	%r218, %r217, 255;
	add.s32 	%r219, %r14, %r218;
	cvt.s64.s32 	%rd154, %r219;
	add.s64 	%rd151, %rd41, %rd154;
	// begin inline asm
	ld.global.nc.u8 %r208, [%rd151];
	// end inline asm
	cvt.u16.u32 	%rs63, %r208;
	and.b32  	%r220, %r208, 255;
	shl.b64 	%rd244, %rd244, %r220;
	add.s16 	%rs106, %rs106, %rs63;
	and.b16  	%rs64, %rs106, 255;
	setp.lt.u16 	%p35, %rs64, 32;
	setp.lt.u32 	%p36, %r324, %r39;
	and.pred  	%p37, %p35, %p36;
	@%p37 bra 	$L__BB0_54;
$L__BB0_59:
	or.b32  	%r221, %r313, %r312;
	and.b32  	%r222, %r221, 16776960;
	or.b32  	%r223, %r222, %r314;
	or.b32  	%r329, %r223, %r311;
	cvt.u64.u32 	%rd155, %r329;
	cvt.u32.u16 	%r224, %rs106;
	and.b32  	%r225, %r224, 255;
	add.s32 	%r226, %r225, -32;
	shl.b64 	%rd156, %rd155, %r226;
	or.b64  	%rd247, %rd156, %rd244;
	setp.le.u32 	%p38, %r39, %r324;
	@%p38 bra 	$L__BB0_77;
	sub.s32 	%r227, %r39, %r324;
	add.s32 	%r49, %r324, 1;
	and.b32  	%r228, %r227, 1;
	setp.eq.b32 	%p39, %r228, 1;
	not.pred 	%p40, %p39;
	@%p40 bra 	$L__BB0_66;
	shr.u64 	%rd158, %rd247, 56;
	add.s64 	%rd157, %rd41, %rd158;
	// begin inline asm
	ld.global.nc.u8 %r229, [%rd157];
	// end inline asm
	cvt.u16.u32 	%rs107, %r229;
	and.b16  	%rs65, %rs107, 255;
	setp.lt.u16 	%p41, %rs65, 240;
	@%p41 bra 	$L__BB0_65;
	shl.b32 	%r231, %r229, 8;
	and.b32  	%r232, %r231, 65280;
	cvt.u64.u32 	%rd160, %r232;
	shr.u64 	%rd161, %rd247, 48;
	and.b64  	%rd162, %rd161, 255;
	sub.s64 	%rd163, %rd162, %rd160;
	add.s64 	%rd164, %rd41, %rd163;
	add.s64 	%rd159, %rd164, 65536;
	// begin inline asm
	ld.global.nc.u8 %r230, [%rd159];
	// end inline asm
	cvt.u16.u32 	%rs107, %r230;
	and.b16  	%rs66, %rs107, 255;
	setp.lt.u16 	%p42, %rs66, 240;
	@%p42 bra 	$L__BB0_65;
	shl.b32 	%r234, %r230, 8;
	and.b32  	%r235, %r234, 65280;
	cvt.u64.u32 	%rd166, %r235;
	shr.u64 	%rd167, %rd247, 40;
	and.b64  	%rd168, %rd167, 255;
	sub.s64 	%rd169, %rd168, %rd166;
	add.s64 	%rd170, %rd41, %rd169;
	add.s64 	%rd165, %rd170, 65536;
	// begin inline asm
	ld.global.nc.u8 %r233, [%rd165];
	// end inline asm
	cvt.u16.u32 	%rs107, %r233;
	and.b16  	%rs67, %rs107, 255;
	setp.lt.u16 	%p43, %rs67, 240;
	@%p43 bra 	$L__BB0_65;
	shl.b32 	%r237, %r233, 8;
	and.b32  	%r238, %r237, 65280;
	cvt.u64.u32 	%rd172, %r238;
	shr.u64 	%rd173, %rd247, 32;
	and.b64  	%rd174, %rd173, 255;
	sub.s64 	%rd175, %rd174, %rd172;
	add.s64 	%rd176, %rd41, %rd175;
	add.s64 	%rd171, %rd176, 65536;
	// begin inline asm
	ld.global.nc.u8 %r236, [%rd171];
	// end inline asm
	cvt.u16.u32 	%rs107, %r236;
$L__BB0_65:
	cvt.u64.u32 	%rd178, %r324;
	add.s64 	%rd179, %rd26, %rd178;
	ld.global.nc.u8 	%rs68, [%rd179];
	cvt.u16.u8 	%rs69, %rs68;
	and.b32  	%r240, %r329, -65536;
	and.b16  	%rs70, %rs69, 128;
	and.b16  	%rs71, %rs107, 254;
	shr.u16 	%rs72, %rs71, 1;
	or.b16  	%rs73, %rs70, %rs72;
	mul.wide.u16 	%r241, %rs73, 256;
	or.b32  	%r242, %r241, %r240;
	shl.b16 	%rs74, %rs107, 7;
	and.b16  	%rs75, %rs69, 127;
	or.b16  	%rs76, %rs75, %rs74;
	cvt.u32.u16 	%r243, %rs76;
	and.b32  	%r244, %r243, 255;
	or.b32  	%r329, %r242, %r244;
	sub.s32 	%r245, %r324, %r38;
	shl.b32 	%r246, %r245, 1;
	add.s32 	%r247, %r34, %r246;
	st.volatile.shared.u16 	[%r247+4], %r329;
	cvt.u32.u16 	%r248, %rs107;
	and.b32  	%r249, %r248, 255;
	add.s32 	%r250, %r14, %r249;
	cvt.s64.s32 	%rd180, %r250;
	add.s64 	%rd177, %rd41, %rd180;
	// begin inline asm
	ld.global.nc.u8 %r239, [%rd177];
	// end inline asm
	and.b32  	%r251, %r239, 255;
	shl.b64 	%rd247, %rd247, %r251;
	mov.u32 	%r324, %r49;
$L__BB0_66:
	setp.eq.s32 	%p44, %r39, %r49;
	@%p44 bra 	$L__BB0_77;
	sub.s32 	%r328, %r324, %r39;
	cvt.u64.u32 	%rd181, %r324;
	add.s64 	%rd182, %rd181, %rd26;
	add.s64 	%rd246, %rd182, 1;
	shl.b32 	%r252, %r324, 1;
	shl.b32 	%r253, %r1, 2;
	add.s32 	%r254, %r253, %r252;
	shl.b32 	%r255, %r38, 1;
	sub.s32 	%r256, %r254, %r255;
	add.s32 	%r258, %r256, %r194;
	add.s32 	%r327, %r258, 6;
$L__BB0_68:
	shr.u64 	%rd184, %rd247, 56;
	add.s64 	%rd183, %rd41, %rd184;
	// begin inline asm
	ld.global.nc.u8 %r259, [%rd183];
	// end inline asm
	cvt.u16.u32 	%rs108, %r259;
	and.b16  	%rs77, %rs108, 255;
	setp.lt.u16 	%p45, %rs77, 240;
	@%p45 bra 	$L__BB0_72;
	shl.b32 	%r261, %r259, 8;
	and.b32  	%r262, %r261, 65280;
	cvt.u64.u32 	%rd186, %r262;
	shr.u64 	%rd187, %rd247, 48;
	and.b64  	%rd188, %rd187, 255;
	sub.s64 	%rd189, %rd188, %rd186;
	add.s64 	%rd190, %rd41, %rd189;
	add.s64 	%rd185, %rd190, 65536;
	// begin inline asm
	ld.global.nc.u8 %r260, [%rd185];
	// end inline asm
	cvt.u16.u32 	%rs108, %r260;
	and.b16  	%rs78, %rs108, 255;
	setp.lt.u16 	%p46, %rs78, 240;
	@%p46 bra 	$L__BB0_72;
	shl.b32 	%r264, %r260, 8;
	and.b32  	%r265, %r264, 65280;
	cvt.u64.u32 	%rd192, %r265;
	shr.u64 	%rd193, %rd247, 40;
	and.b64  	%rd194, %rd193, 255;
	sub.s64 	%rd195, %rd194, %rd192;
	add.s64 	%rd196, %rd41, %rd195;
	add.s64 	%rd191, %rd196, 65536;
	// begin inline asm
	ld.global.nc.u8 %r263, [%rd191];
	// end inline asm
	cvt.u16.u32 	%rs108, %r263;
	and.b16  	%rs79, %rs108, 255;
	setp.lt.u16 	%p47, %rs79, 240;
	@%p47 bra 	$L__BB0_72;
	shl.b32 	%r267, %r263, 8;
	and.b32  	%r268, %r267, 65280;
	cvt.u64.u32 	%rd198, %r268;
	shr.u64 	%rd199, %rd247, 32;
	and.b64  	%rd200, %rd199, 255;
	sub.s64 	%rd201, %rd200, %rd198;
	add.s64 	%rd202, %rd41, %rd201;
	add.s64 	%rd197, %rd202, 65536;
	// begin inline asm
	ld.global.nc.u8 %r266, [%rd197];
	// end inline asm
	cvt.u16.u32 	%rs108, %r266;
$L__BB0_72:
	ld.global.nc.u8 	%rs80, [%rd246+-1];
	cvt.u16.u8 	%rs81, %rs80;
	and.b32  	%r271, %r329, -65536;
	and.b16  	%rs82, %rs81, 128;
	and.b16  	%rs83, %rs108, 254;
	shr.u16 	%rs84, %rs83, 1;
	or.b16  	%rs85, %rs82, %rs84;
	mul.wide.u16 	%r272, %rs85, 256;
	or.b32  	%r273, %r272, %r271;
	shl.b16 	%rs86, %rs108, 7;
	and.b16  	%rs87, %rs81, 127;
	or.b16  	%rs88, %rs87, %rs86;
	cvt.u32.u16 	%r274, %rs88;
	and.b32  	%r275, %r274, 255;
	or.b32  	%r64, %r273, %r275;
	st.volatile.shared.u16 	[%r327+-2], %r64;
	cvt.u32.u16 	%r276, %rs108;
	and.b32  	%r277, %r276, 255;
	add.s32 	%r278, %r14, %r277;
	cvt.s64.s32 	%rd205, %r278;
	add.s64 	%rd203, %rd41, %rd205;
	// begin inline asm
	ld.global.nc.u8 %r269, [%rd203];
	// end inline asm
	and.b32  	%r279, %r269, 255;
	shl.b64 	%rd37, %rd247, %r279;
	shr.u64 	%rd206, %rd37, 56;
	add.s64 	%rd204, %rd41, %rd206;
	// begin inline asm
	ld.global.nc.u8 %r270, [%rd204];
	// end inline asm
	cvt.u16.u32 	%rs109, %r270;
	and.b16  	%rs89, %rs109, 255;
	setp.lt.u16 	%p48, %rs89, 240;
	@%p48 bra 	$L__BB0_76;
	shl.b32 	%r281, %r270, 8;
	and.b32  	%r282, %r281, 65280;
	cvt.u64.u32 	%rd208, %r282;
	shr.u64 	%rd209, %rd37, 48;
	and.b64  	%rd210, %rd209, 255;
	sub.s64 	%rd211, %rd210, %rd208;
	add.s64 	%rd212, %rd41, %rd211;
	add.s64 	%rd207, %rd212, 65536;
	// begin inline asm
	ld.global.nc.u8 %r280, [%rd207];
	// end inline asm
	cvt.u16.u32 	%rs109, %r280;
	and.b16  	%rs90, %rs109, 255;
	setp.lt.u16 	%p49, %rs90, 240;
	@%p49 bra 	$L__BB0_76;
	shl.b32 	%r284, %r280, 8;
	and.b32  	%r285, %r284, 65280;
	cvt.u64.u32 	%rd214, %r285;
	shr.u64 	%rd215, %rd37, 40;
	and.b64  	%rd216, %rd215, 255;
	sub.s64 	%rd217, %rd216, %rd214;
	add.s64 	%rd218, %rd41, %rd217;
	add.s64 	%rd213, %rd218, 65536;
	// begin inline asm
	ld.global.nc.u8 %r283, [%rd213];
	// end inline asm
	cvt.u16.u32 	%rs109, %r283;
	and.b16  	%rs91, %rs109, 255;
	setp.lt.u16 	%p50, %rs91, 240;
	@%p50 bra 	$L__BB0_76;
	shl.b32 	%r287, %r283, 8;
	and.b32  	%r288, %r287, 65280;
	cvt.u64.u32 	%rd220, %r288;
	shr.u64 	%rd221, %rd37, 32;
	and.b64  	%rd222, %rd221, 255;
	sub.s64 	%rd223, %rd222, %rd220;
	add.s64 	%rd224, %rd41, %rd223;
	add.s64 	%rd219, %rd224, 65536;
	// begin inline asm
	ld.global.nc.u8 %r286, [%rd219];
	// end inline asm
	cvt.u16.u32 	%rs109, %r286;
$L__BB0_76:
	ld.global.nc.u8 	%rs92, [%rd246];
	cvt.u16.u8 	%rs93, %rs92;
	and.b32  	%r290, %r64, -65536;
	and.b16  	%rs94, %rs93, 128;
	and.b16  	%rs95, %rs109, 254;
	shr.u16 	%rs96, %rs95, 1;
	or.b16  	%rs97, %rs94, %rs96;
	mul.wide.u16 	%r291, %rs97, 256;
	or.b32  	%r292, %r291, %r290;
	shl.b16 	%rs98, %rs109, 7;
	and.b16  	%rs99, %rs93, 127;
	or.b16  	%rs100, %rs99, %rs98;
	cvt.u32.u16 	%r293, %rs100;
	and.b32  	%r294, %r293, 255;
	or.b32  	%r329, %r292, %r294;
	st.volatile.shared.u16 	[%r327], %r329;
	cvt.u32.u16 	%r295, %rs109;
	and.b32  	%r296, %r295, 255;
	add.s32 	%r297, %r14, %r296;
	cvt.s64.s32 	%rd226, %r297;
	add.s64 	%rd225, %rd41, %rd226;
	// begin inline asm
	ld.global.nc.u8 %r289, [%rd225];
	// end inline asm
	and.b32  	%r298, %r289, 255;
	shl.b64 	%rd247, %rd37, %r298;
	add.s32 	%r328, %r328, 2;
	add.s64 	%rd246, %rd246, 2;
	add.s32 	%r327, %r327, 4;
	setp.ne.s32 	%p51, %r328, 0;
	@%p51 bra 	$L__BB0_68;
$L__BB0_77:
	ld.param.u32 	%r310, [decode_param_8];
	bar.sync 	0;
	ld.volatile.shared.u32 	%r299, [%r34];
	sub.s32 	%r300, %r299, %r38;
	sub.s32 	%r71, %r310, %r38;
	min.u32 	%r301, %r300, %r71;
	setp.ge.u32 	%p52, %r330, %r301;
	@%p52 bra 	$L__BB0_80;
	ld.param.u64 	%rd232, [decode_param_5];
	cvta.to.global.u64 	%rd40, %rd232;
$L__BB0_79:
	shl.b32 	%r302, %r330, 1;
	add.s32 	%r303, %r34, %r302;
	ld.volatile.shared.u16 	%rs101, [%r303+4];
	add.s32 	%r304, %r330, %r38;
	mul.wide.u32 	%rd227, %r304, 2;
	add.s64 	%rd228, %rd40, %rd227;
	st.global.u16 	[%rd228], %rs101;
	add.s32 	%r330, %r330, %r1;
	ld.volatile.shared.u32 	%r305, [%r34];
	sub.s32 	%r306, %r305, %r38;
	min.u32 	%r307, %r306, %r71;
	setp.lt.u32 	%p53, %r330, %r307;
	@%p53 bra 	$L__BB0_79;
$L__BB0_80:
	ret;

}


// ===== COMPILED SASS (sm_100) =====

	.target	sm_100

	.elftype	@"ET_EXEC"


//--------------------- .note.nv.tkinfo           --------------------------
	.section	.note.nv.tkinfo,"",@"SHT_NOTE"
	.sectionflags	@"SHF_NOTE_NV_TKINFO"
	.tkinfo
        /*0018*/ 	.word	0x00000002
        /*0030*/ 	.string	""
        /*0030*/ 	.string	"ptxas"
        /*0030*/ 	.string	"Cuda compilation tools, release 13.0, V13.0.88"
        /*0030*/ 	.string	"Build cuda_13.0.r13.0/compiler.36424714_0"
        /*0030*/ 	.string	"-arch sm_100 -m 64 "



//--------------------- .note.nv.cuinfo           --------------------------
	.section	.note.nv.cuinfo,"",@"SHT_NOTE"
	.sectionflags	@"SHF_NOTE_NV_CUINFO"
        /*0018*/ 	.short	0x0002
        /*001a*/ 	.short	0x0064
        /*001c*/ 	.short	0x0082
	.zero		2


//--------------------- .nv.info                  --------------------------
	.section	.nv.info,"",@"SHT_CUDA_INFO"
	.align	4


	//----- nvinfo : EIATTR_REGCOUNT
	.align		4
        /*0000*/ 	.byte	0x04, 0x2f
        /*0002*/ 	.short	(.L_1 - .L_0)
	.align		4
.L_0:
        /*0004*/ 	.word	index@(decode)
        /*0008*/ 	.word	0x00000028


	//----- nvinfo : EIATTR_FRAME_SIZE
	.align		4
.L_1:
        /*000c*/ 	.byte	0x04, 0x11
        /*000e*/ 	.short	(.L_3 - .L_2)
	.align		4
.L_2:
        /*0010*/ 	.word	index@(decode)
        /*0014*/ 	.word	0x00000000


	//----- nvinfo : EIATTR_MIN_STACK_SIZE
	.align		4
.L_3:
        /*0018*/ 	.byte	0x04, 0x12
        /*001a*/ 	.short	(.L_5 - .L_4)
	.align		4
.L_4:
        /*001c*/ 	.word	index@(decode)
        /*0020*/ 	.word	0x00000000
.L_5:


//--------------------- .nv.compat                --------------------------
	.section	.nv.compat,"",@"SHT_CUDA_COMPAT_INFO"
	.align	4
        /*0000*/ 	.byte	0x02, 0x09, 0x00, 0x00, 0x02, 0x02, 0x01, 0x00, 0x02, 0x05, 0x05, 0x00, 0x03, 0x07, 0x01, 0x01
        /*0010*/ 	.byte	0x02, 0x03, 0x00, 0x00, 0x02, 0x06, 0x01, 0x00, 0x04, 0x0b, 0x08, 0x00, 0x09, 0x00, 0x00, 0x00
        /*0020*/ 	.byte	0x00, 0x00, 0x00, 0x00


//--------------------- .nv.info.decode           --------------------------
	.section	.nv.info.decode,"",@"SHT_CUDA_INFO"
	.sectionflags	@""
	.align	4


	//----- nvinfo : EIATTR_CUDA_API_VERSION
	.align		4
        /*0000*/ 	.byte	0x04, 0x37
        /*0002*/ 	.short	(.L_7 - .L_6)
.L_6:
        /*0004*/ 	.word	0x00000082


	//----- nvinfo : EIATTR_KPARAM_INFO
	.align		4
.L_7:
        /*0008*/ 	.byte	0x04, 0x17
        /*000a*/ 	.short	(.L_9 - .L_8)
.L_8:
        /*000c*/ 	.word	0x00000000
        /*0010*/ 	.short	0x0008
        /*0012*/ 	.short	0x0038
        /*0014*/ 	.byte	0x00, 0xf0, 0x11, 0x00


	//----- nvinfo : EIATTR_KPARAM_INFO
	.align		4
.L_9:
        /*0018*/ 	.byte	0x04, 0x17
        /*001a*/ 	.short	(.L_11 - .L_10)
.L_10:
        /*001c*/ 	.word	0x00000000
        /*0020*/ 	.short	0x0007
        /*0022*/ 	.short	0x0034
        /*0024*/ 	.byte	0x00, 0xf0, 0x11, 0x00


	//----- nvinfo : EIATTR_KPARAM_INFO
	.align		4
.L_11:
        /*0028*/ 	.byte	0x04, 0x17
        /*002a*/ 	.short	(.L_13 - .L_12)
.L_12:
        /*002c*/ 	.word	0x00000000
        /*0030*/ 	.short	0x0006
        /*0032*/ 	.short	0x0030
        /*0034*/ 	.byte	0x00, 0xf0, 0x11, 0x00


	//----- nvinfo : EIATTR_KPARAM_INFO
	.align		4
.L_13:
        /*0038*/ 	.byte	0x04, 0x17
        /*003a*/ 	.short	(.L_15 - .L_14)
.L_14:
        /*003c*/ 	.word	0x00000000
        /*0040*/ 	.short	0x0005
        /*0042*/ 	.short	0x0028
        /*0044*/ 	.byte	0x00, 0xf5, 0x21, 0x00


	//----- nvinfo : EIATTR_KPARAM_INFO
	.align		4
.L_15:
        /*0048*/ 	.byte	0x04, 0x17
        /*004a*/ 	.short	(.L_17 - .L_16)
.L_16:
        /*004c*/ 	.word	0x00000000
        /*0050*/ 	.short	0x0004
        /*0052*/ 	.short	0x0020
        /*0054*/ 	.byte	0x00, 0xf5, 0x21, 0x00


	//----- nvinfo : EIATTR_KPARAM_INFO
	.align		4
.L_17:
        /*0058*/ 	.byte	0x04, 0x17
        /*005a*/ 	.short	(.L_19 - .L_18)
.L_18:
        /*005c*/ 	.word	0x00000000
        /*0060*/ 	.short	0x0003
        /*0062*/ 	.short	0x0018
        /*0064*/ 	.byte	0x00, 0xf5, 0x21, 0x00


	//----- nvinfo : EIATTR_KPARAM_INFO
	.align		4
.L_19:
        /*0068*/ 	.byte	0x04, 0x17
        /*006a*/ 	.short	(.L_21 - .L_20)
.L_20:
        /*006c*/ 	.word	0x00000000
        /*0070*/ 	.short	0x0002
        /*0072*/ 	.short	0x0010
        /*0074*/ 	.byte	0x00, 0xf5, 0x21, 0x00


	//----- nvinfo : EIATTR_KPARAM_INFO
	.align		4
.L_21:
        /*0078*/ 	.byte	0x04, 0x17
        /*007a*/ 	.short	(.L_23 - .L_22)
.L_22:
        /*007c*/ 	.word	0x00000000
        /*0080*/ 	.short	0x0001
        /*0082*/ 	.short	0x0008
        /*0084*/ 	.byte	0x00, 0xf5, 0x21, 0x00


	//----- nvinfo : EIATTR_KPARAM_INFO
	.align		4
.L_23:
        /*0088*/ 	.byte	0x04, 0x17
        /*008a*/ 	.short	(.L_25 - .L_24)
.L_24:
        /*008c*/ 	.word	0x00000000
        /*0090*/ 	.short	0x0000
        /*0092*/ 	.short	0x0000
        /*0094*/ 	.byte	0x00, 0xf5, 0x21, 0x00


	//----- nvinfo : EIATTR_SPARSE_MMA_MASK
	.align		4
.L_25:
        /*0098*/ 	.byte	0x03, 0x50
        /*009a*/ 	.short	0x0000


	//----- nvinfo : EIATTR_MAXREG_COUNT
	.align		4
        /*009c*/ 	.byte	0x03, 0x1b
        /*009e*/ 	.short	0x00ff


	//----- nvinfo : EIATTR_NUM_BARRIERS
	.align		4
        /*00a0*/ 	.byte	0x02, 0x4c
        /*00a2*/ 	.byte	0x01
	.zero		1


	//----- nvinfo : EIATTR_MERCURY_ISA_VERSION
	.align		4
        /*00a4*/ 	.byte	0x03, 0x5f
        /*00a6*/ 	.short	0x0101


	//----- nvinfo : EIATTR_VRC_CTA_INIT_COUNT
	.align		4
        /*00a8*/ 	.byte	0x02, 0x4a
	.zero		1
	.zero		1


	//----- nvinfo : EIATTR_EXIT_INSTR_OFFSETS
	.align		4
        /*00ac*/ 	.byte	0x04, 0x1c
        /*00ae*/ 	.short	(.L_27 - .L_26)


	//   ....[0]....
.L_26:
        /*00b0*/ 	.word	0x00002360


	//   ....[1]....
        /*00b4*/ 	.word	0x00002430


	//----- nvinfo : EIATTR_CRS_STACK_SIZE
	.align		4
.L_27:
        /*00b8*/ 	.byte	0x04, 0x1e
        /*00ba*/ 	.short	(.L_29 - .L_28)
.L_28:
        /*00bc*/ 	.word	0x00000000


	//----- nvinfo : EIATTR_CBANK_PARAM_SIZE
	.align		4
.L_29:
        /*00c0*/ 	.byte	0x03, 0x19
        /*00c2*/ 	.short	0x003c


	//----- nvinfo : EIATTR_PARAM_CBANK
	.align		4
        /*00c4*/ 	.byte	0x04, 0x0a
        /*00c6*/ 	.short	(.L_31 - .L_30)
	.align		4
.L_30:
        /*00c8*/ 	.word	index@(.nv.constant0.decode)
        /*00cc*/ 	.short	0x0380
        /*00ce*/ 	.short	0x003c


	//----- nvinfo : EIATTR_SW_WAR
	.align		4
.L_31:
        /*00d0*/ 	.byte	0x04, 0x36
        /*00d2*/ 	.short	(.L_33 - .L_32)
.L_32:
        /*00d4*/ 	.word	0x00000008
.L_33:


//--------------------- .nv.callgraph             --------------------------
	.section	.nv.callgraph,"",@"SHT_CUDA_CALLGRAPH"
	.align	4
	.sectionentsize	8
	.align		4
        /*0000*/ 	.word	0x00000000
	.align		4
        /*0004*/ 	.word	0xffffffff
	.align		4
        /*0008*/ 	.word	0x00000000
	.align		4
        /*000c*/ 	.word	0xfffffffe
	.align		4
        /*0010*/ 	.word	0x00000000
	.align		4
        /*0014*/ 	.word	0xfffffffd
	.align		4
        /*0018*/ 	.word	0x00000000
	.align		4
        /*001c*/ 	.word	0xfffffffc


//--------------------- .text.decode              --------------------------
	.section	.text.decode,"ax",@progbits
	.align	128
        .global         decode
        .type           decode,@function
        .size           decode,(.L_x_33 - decode)
        .other          decode,@"STO_CUDA_ENTRY STV_DEFAULT"
decode:
.text.decode:
[----:B------:R-:W-:Y:S01]  /*0000*/  LDC R1, c[0x0][0x37c] ;  /* 0x0000df00ff017b82 */ /* 0x000fe20000000800 */
[----:B------:R-:W0:Y:S07]  /*0010*/  S2R R0, SR_CTAID.X ;  /* 0x0000000000007919 */ /* 0x000e2e0000002500 */
[----:B------:R-:W0:Y:S01]  /*0020*/  LDC R2, c[0x0][0x360] ;  /* 0x0000d800ff027b82 */ /* 0x000e220000000800 */
[----:B------:R-:W1:Y:S01]  /*0030*/  LDCU UR4, c[0x0][0x3b4] ;  /* 0x00007680ff0477ac */ /* 0x000e620008000800 */
[----:B------:R-:W0:Y:S01]  /*0040*/  S2R R3, SR_TID.X ;  /* 0x0000000000037919 */ /* 0x000e220000002100 */
[----:B------:R-:W2:Y:S01]  /*0050*/  LDCU.64 UR6, c[0x0][0x388] ;  /* 0x00007100ff0677ac */ /* 0x000ea20008000a00 */
[----:B------:R-:W3:Y:S01]  /*0060*/  LDCU.64 UR8, c[0x0][0x358] ;  /* 0x00006b00ff0877ac */ /* 0x000ee20008000a00 */
[----:B0-----:R-:W-:-:S04]  /*0070*/  IMAD R9, R2, R0, R3 ;  /* 0x0000000002097224 */ /* 0x001fc800078e0203 */
[----:B------:R-:W-:-:S04]  /*0080*/  IMAD.SHL.U32 R4, R9, 0x8, RZ ;  /* 0x0000000809047824 */ /* 0x000fc800078e00ff */
[C---:B------:R-:W-:Y:S01]  /*0090*/  VIADD R5, R4.reuse, 0x3 ;  /* 0x0000000304057836 */ /* 0x040fe20000000000 */
[----:B--2---:R-:W-:-:S04]  /*00a0*/  IADD3 R6, P0, PT, R4, UR6, RZ ;  /* 0x0000000604067c10 */ /* 0x004fc8000ff1e0ff */
[----:B-1----:R-:W-:Y:S01]  /*00b0*/  ISETP.GE.AND P4, PT, R5, UR4, PT ;  /* 0x0000000405007c0c */ /* 0x002fe2000bf86270 */
[C---:B------:R-:W-:Y:S01]  /*00c0*/  VIADD R5, R4.reuse, 0x4 ;  /* 0x0000000404057836 */ /* 0x040fe20000000000 */
[C---:B------:R-:W-:Y:S01]  /*00d0*/  LEA.HI.X.SX32 R7, R4.reuse, UR7, 0x1, P0 ;  /* 0x0000000704077c11 */ /* 0x040fe200080f0eff */
[C---:B------:R-:W-:Y:S01]  /*00e0*/  VIADD R8, R4.reuse, 0x8 ;  /* 0x0000000804087836 */ /* 0x040fe20000000000 */
[----:B------:R-:W0:Y:S02]  /*00f0*/  LDCU.64 UR6, c[0x0][0x3a0] ;  /* 0x00007400ff0677ac */ /* 0x000e240008000a00 */
[----:B------:R-:W-:Y:S01]  /*0100*/  ISETP.GE.AND P6, PT, R5, UR4, PT ;  /* 0x0000000405007c0c */ /* 0x000fe2000bfc6270 */
[----:B------:R-:W-:-:S05]  /*0110*/  VIADD R5, R4, 0x5 ;  /* 0x0000000504057836 */ /* 0x000fca0000000000 */
[----:B------:R-:W-:Y:S01]  /*0120*/  ISETP.GE.AND P0, PT, R5, UR4, PT ;  /* 0x0000000405007c0c */ /* 0x000fe2000bf06270 */
[----:B---3--:R-:W2:Y:S01]  /*0130*/  @!P4 LDG.E.U8.CONSTANT R12, desc[UR8][R6.64+0x3] ;  /* 0x00000308060cc981 */ /* 0x008ea2000c1e9100 */
[----:B------:R-:W-:-:S05]  /*0140*/  VIADD R5, R4, 0x6 ;  /* 0x0000000604057836 */ /* 0x000fca0000000000 */
[----:B------:R-:W3:Y:S01]  /*0150*/  @!P6 LDG.E.U8.CONSTANT R14, desc[UR8][R6.64+0x4] ;  /* 0x00000408060ee981 */ /* 0x000ee2000c1e9100 */
[----:B------:R-:W-:-:S05]  /*0160*/  ISETP.GE.AND P1, PT, R5, UR4, PT ;  /* 0x0000000405007c0c */ /* 0x000fca000bf26270 */
[----:B------:R-:W4:Y:S01]  /*0170*/  @!P0 LDG.E.U8.CONSTANT R16, desc[UR8][R6.64+0x5] ;  /* 0x0000050806108981 */ /* 0x000f22000c1e9100 */
[----:B------:R-:W-:-:S07]  /*0180*/  VIADD R5, R4, 0x7 ;  /* 0x0000000704057836 */ /* 0x000fce0000000000 */
[----:B------:R-:W4:Y:S01]  /*0190*/  @!P1 LDG.E.U8.CONSTANT R18, desc[UR8][R6.64+0x6] ;  /* 0x0000060806129981 */ /* 0x000f22000c1e9100 */
[----:B------:R-:W-:Y:S01]  /*01a0*/  BAR.SYNC.DEFER_BLOCKING 0x0 ;  /* 0x0000000000007b1d */ /* 0x000fe20000010000 */
[----:B------:R-:W-:Y:S01]  /*01b0*/  ISETP.GE.AND P2, PT, R5, UR4, PT ;  /* 0x0000000405007c0c */ /* 0x000fe2000bf46270 */
[----:B------:R-:W-:Y:S01]  /*01c0*/  IMAD R9, R9, 0x5, RZ ;  /* 0x0000000509097824 */ /* 0x000fe200078e02ff */
[----:B------:R-:W-:Y:S01]  /*01d0*/  ISETP.GE.AND P3, PT, R8, UR4, PT ;  /* 0x0000000408007c0c */ /* 0x000fe2000bf66270 */
[----:B------:R-:W-:Y:S01]  /*01e0*/  VIADD R8, R4, 0x2 ;  /* 0x0000000204087836 */ /* 0x000fe20000000000 */
[----:B------:R-:W-:Y:S02]  /*01f0*/  CS2R R10, SRZ ;  /* 0x00000000000a7805 */ /* 0x000fe4000001ff00 */
[----:B------:R-:W-:Y:S02]  /*0200*/  SHF.R.S32.HI R22, RZ, 0x1f, R9 ;  /* 0x0000001fff167819 */ /* 0x000fe40000011409 */
[----:B------:R-:W-:Y:S01]  /*0210*/  ISETP.GE.AND P5, PT, R8, UR4, PT ;  /* 0x0000000408007c0c */ /* 0x000fe2000bfa6270 */
[----:B------:R-:W-:Y:S01]  /*0220*/  VIADD R8, R4, 0x1 ;  /* 0x0000000104087836 */ /* 0x000fe20000000000 */
[----:B------:R-:W-:-:S03]  /*0230*/  LEA.HI R22, R22, R9, RZ, 0x3 ;  /* 0x0000000916167211 */ /* 0x000fc600078f18ff */
[----:B------:R-:W4:Y:S01]  /*0240*/  @!P2 LDG.E.U8.CONSTANT R5, desc[UR8][R6.64+0x7] ;  /* 0x000007080605a981 */ /* 0x000f22000c1e9100 */
[----:B------:R-:W-:Y:S02]  /*0250*/  @!P4 IMAD.MOV.U32 R10, RZ, RZ, RZ ;  /* 0x000000ffff0ac224 */ /* 0x000fe400078e00ff */
[C---:B------:R-:W-:Y:S01]  /*0260*/  VIADD R19, R4.reuse, 0x9 ;  /* 0x0000000904137836 */ /* 0x040fe20000000000 */
[----:B------:R-:W4:Y:S01]  /*0270*/  @!P3 LDG.E.U8.CONSTANT R25, desc[UR8][R6.64+0x8] ;  /* 0x000008080619b981 */ /* 0x000f22000c1e9100 */
[----:B------:R-:W-:-:S03]  /*0280*/  VIADD R23, R4, 0xa ;  /* 0x0000000a04177836 */ /* 0x000fc60000000000 */
[----:B------:R-:W4:Y:S01]  /*0290*/  @!P5 LDG.E.U8.CONSTANT R24, desc[UR8][R6.64+0x2] ;  /* 0x000002080618d981 */ /* 0x000f22000c1e9100 */
[----:B--2---:R-:W-:Y:S01]  /*02a0*/  @!P4 IMAD.MOV.U32 R11, RZ, RZ, R12 ;  /* 0x000000ffff0bc224 */ /* 0x004fe200078e000c */
[----:B------:R-:W-:Y:S02]  /*02b0*/  CS2R R12, SRZ ;  /* 0x00000000000c7805 */ /* 0x000fe4000001ff00 */
[----:B------:R-:W-:Y:S01]  /*02c0*/  ISETP.GE.AND P4, PT, R4, UR4, PT ;  /* 0x0000000404007c0c */ /* 0x000fe2000bf86270 */
[----:B---3--:R-:W-:Y:S01]  /*02d0*/  @!P6 IMAD.WIDE.U32 R12, R14, 0x1000000, RZ ;  /* 0x010000000e0ce825 */ /* 0x008fe200078e00ff */
[----:B------:R-:W-:Y:S02]  /*02e0*/  ISETP.GE.AND P6, PT, R8, UR4, PT ;  /* 0x0000000408007c0c */ /* 0x000fe4000bfc6270 */
[----:B------:R-:W-:Y:S02]  /*02f0*/  CS2R R14, SRZ ;  /* 0x00000000000e7805 */ /* 0x000fe4000001ff00 */
[----:B------:R-:W-:Y:S01]  /*0300*/  SHF.R.S32.HI R8, RZ, 0x3, R22 ;  /* 0x00000003ff087819 */ /* 0x000fe20000011416 */
[----:B----4-:R-:W-:-:S03]  /*0310*/  @!P0 IMAD.WIDE.U32 R14, R16, 0x10000, RZ ;  /* 0x00010000100e8825 */ /* 0x010fc600078e00ff */
[----:B0-----:R-:W-:-:S03]  /*0320*/  IADD3 R20, P0, PT, R8, UR6, RZ ;  /* 0x0000000608147c10 */ /* 0x001fc6000ff1e0ff */
[----:B------:R-:W2:Y:S01]  /*0330*/  @!P4 LDG.E.U8.CONSTANT R30, desc[UR8][R6.64] ;  /* 0x00000008061ec981 */ /* 0x000ea2000c1e9100 */
[----:B------:R-:W-:Y:S02]  /*0340*/  LEA.HI.X.SX32 R21, R8, UR7, 0x1, P0 ;  /* 0x0000000708157c11 */ /* 0x000fe400080f0eff */
[----:B------:R-:W-:Y:S01]  /*0350*/  CS2R R16, SRZ ;  /* 0x0000000000107805 */ /* 0x000fe2000001ff00 */
[----:B------:R-:W3:Y:S01]  /*0360*/  @!P6 LDG.E.U8.CONSTANT R8, desc[UR8][R6.64+0x1] ;  /* 0x000001080608e981 */ /* 0x000ee2000c1e9100 */
[----:B------:R-:W-:-:S03]  /*0370*/  @!P1 IMAD.WIDE.U32 R16, R18, 0x100, RZ ;  /* 0x0000010012109825 */ /* 0x000fc600078e00ff */
[----:B------:R-:W4:Y:S04]  /*0380*/  LDG.E.U8.CONSTANT R26, desc[UR8][R20.64+0x1] ;  /* 0x00000108141a7981 */ /* 0x000f28000c1e9100 */
[----:B------:R0:W4:Y:S01]  /*0390*/  LDG.E.U8.CONSTANT R29, desc[UR8][R20.64] ;  /* 0x00000008141d7981 */ /* 0x000122000c1e9100 */
[----:B------:R-:W-:Y:S02]  /*03a0*/  ISETP.GE.AND P1, PT, R19, UR4, PT ;  /* 0x0000000413007c0c */ /* 0x000fe4000bf26270 */
[----:B------:R-:W-:-:S11]  /*03b0*/  ISETP.GE.AND P0, PT, R23, UR4, PT ;  /* 0x0000000417007c0c */ /* 0x000fd6000bf06270 */
[----:B------:R-:W4:Y:S04]  /*03c0*/  @!P1 LDG.E.U8.CONSTANT R27, desc[UR8][R6.64+0x9] ;  /* 0x00000908061b9981 */ /* 0x000f28000c1e9100 */
[----:B------:R-:W4:Y:S01]  /*03d0*/  @!P0 LDG.E.U8.CONSTANT R28, desc[UR8][R6.64+0xa] ;  /* 0x00000a08061c8981 */ /* 0x000f22000c1e9100 */
[----:B------:R-:W-:Y:S01]  /*03e0*/  VIADD R4, R4, 0xb ;  /* 0x0000000b04047836 */ /* 0x000fe20000000000 */
[----:B------:R-:W-:Y:S02]  /*03f0*/  CS2R R18, SRZ ;  /* 0x0000000000127805 */ /* 0x000fe4000001ff00 */
[----:B------:R-:W-:Y:S02]  /*0400*/  @!P2 IMAD.MOV.U32 R18, RZ, RZ, R5 ;  /* 0x000000ffff12a224 */ /* 0x000fe400078e0005 */
[----:B------:R-:W-:Y:S01]  /*0410*/  @!P2 IMAD.MOV.U32 R19, RZ, RZ, RZ ;  /* 0x000000ffff13a224 */ /* 0x000fe200078e00ff */
[----:B------:R-:W-:-:S02]  /*0420*/  ISETP.GE.AND P2, PT, R4, UR4, PT ;  /* 0x0000000404007c0c */ /* 0x000fc4000bf46270 */
[----:B------:R-:W-:Y:S02]  /*0430*/  LOP3.LUT R22, R22, 0xfffffff8, RZ, 0xc0, !PT ;  /* 0xfffffff816167812 */ /* 0x000fe400078ec0ff */
[----:B------:R-:W-:Y:S02]  /*0440*/  CS2R R4, SRZ ;  /* 0x0000000000047805 */ /* 0x000fe4000001ff00 */
[----:B------:R-:W-:Y:S02]  /*0450*/  LOP3.LUT R35, R11, 0xff, RZ, 0xc0, !PT ;  /* 0x000000ff0b237812 */ /* 0x000fe400078ec0ff */
[----:B0-----:R-:W-:Y:S02]  /*0460*/  CS2R R20, SRZ ;  /* 0x0000000000147805 */ /* 0x001fe4000001ff00 */
[----:B------:R-:W-:Y:S02]  /*0470*/  IADD3 R9, PT, PT, R22, 0xb, -R9 ;  /* 0x0000000b16097810 */ /* 0x000fe40007ffe809 */
[----:B------:R-:W-:Y:S01]  /*0480*/  CS2R R22, SRZ ;  /* 0x0000000000167805 */ /* 0x000fe2000001ff00 */
[----:B------:R-:W0:Y:S01]  /*0490*/  LDCU UR4, c[0x0][0x3b0] ;  /* 0x00007600ff0477ac */ /* 0x000e220008000800 */
[----:B------:R-:W-:Y:S01]  /*04a0*/  @!P5 IMAD.MOV.U32 R22, RZ, RZ, RZ ;  /* 0x000000ffff16d224 */ /* 0x000fe200078e00ff */
[----:B------:R1:W5:Y:S01]  /*04b0*/  @!P2 LDG.E.U8.CONSTANT R4, desc[UR8][R6.64+0xb] ;  /* 0x00000b080604a981 */ /* 0x000362000c1e9100 */
[----:B------:R-:W-:Y:S01]  /*04c0*/  @!P5 IMAD.SHL.U32 R23, R24, 0x100, RZ ;  /* 0x000001001817d824 */ /* 0x000fe200078e00ff */
[----:B------:R-:W-:Y:S01]  /*04d0*/  LOP3.LUT R35, R35, 0x7fff0000, R17, 0xf8, !PT ;  /* 0x7fff000023237812 */ /* 0x000fe200078ef811 */
[----:B------:R-:W-:Y:S01]  /*04e0*/  @!P3 IMAD.SHL.U32 R5, R25, 0x1000000, RZ ;  /* 0x010000001905b824 */ /* 0x000fe200078e00ff */
[----:B------:R-:W-:-:S02]  /*04f0*/  CS2R R24, SRZ ;  /* 0x0000000000187805 */ /* 0x000fc4000001ff00 */
[----:B-1----:R-:W-:Y:S01]  /*0500*/  LOP3.LUT R7, R22, 0xff00, R16, 0xf8, !PT ;  /* 0x0000ff0016077812 */ /* 0x002fe200078ef810 */
[----:B------:R-:W-:-:S03]  /*0510*/  @!P4 IMAD.MOV.U32 R20, RZ, RZ, RZ ;  /* 0x000000ffff14c224 */ /* 0x000fc600078e00ff */
[----:B------:R-:W-:Y:S01]  /*0520*/  LOP3.LUT R7, R14, R7, R12, 0xfe, !PT ;  /* 0x000000070e077212 */ /* 0x000fe200078efe0c */
[----:B------:R-:W-:Y:S01]  /*0530*/  @!P6 IMAD.MOV.U32 R24, RZ, RZ, RZ ;  /* 0x000000ffff18e224 */ /* 0x000fe200078e00ff */
[----:B------:R-:W-:-:S04]  /*0540*/  LOP3.LUT R35, R13, R35, R23, 0xfe, !PT ;  /* 0x000000230d237212 */ /* 0x000fc800078efe17 */
[----:B------:R-:W-:Y:S01]  /*0550*/  LOP3.LUT R35, R19, R35, R15, 0xfe, !PT ;  /* 0x0000002313237212 */ /* 0x000fe200078efe0f */
[----:B------:R-:W-:Y:S01]  /*0560*/  BSSY.RECONVERGENT B0, `(.L_x_0) ;  /* 0x0000041000007945 */ /* 0x000fe20003800200 */
[----:B0-----:R-:W-:Y:S01]  /*0570*/  ULEA UR4, UR4, 0xffffff00, 0x8 ;  /* 0xffffff0004047891 */ /* 0x001fe2000f8e40ff */
[----:B--2---:R-:W-:Y:S02]  /*0580*/  @!P4 IMAD.SHL.U32 R21, R30, 0x1000000, RZ ;  /* 0x010000001e15c824 */ /* 0x004fe400078e00ff */
[----:B---3--:R-:W-:Y:S02]  /*0590*/  @!P6 IMAD.U32 R25, R8, 0x10000, RZ ;  /* 0x000100000819e824 */ /* 0x008fe400078e00ff */
[----:B----4-:R-:W-:Y:S01]  /*05a0*/  IMAD R26, R29, 0x100, R26 ;  /* 0x000001001d1a7824 */ /* 0x010fe200078e021a */
[----:B------:R-:W-:-:S04]  /*05b0*/  LOP3.LUT R29, R7, R18, RZ, 0xfc, !PT ;  /* 0x00000012071d7212 */ /* 0x000fc800078efcff */
[----:B------:R-:W-:Y:S02]  /*05c0*/  LOP3.LUT R26, R26, 0xffff, RZ, 0xc0, !PT ;  /* 0x0000ffff1a1a7812 */ /* 0x000fe400078ec0ff */
[----:B------:R-:W-:Y:S02]  /*05d0*/  IADD3 R29, P2, P3, R29, R24, R20 ;  /* 0x000000181d1d7210 */ /* 0x000fe40007b5e014 */
[----:B------:R-:W-:Y:S02]  /*05e0*/  SHF.R.U32.HI R8, RZ, R9, R26 ;  /* 0x00000009ff087219 */ /* 0x000fe4000001161a */
[----:B------:R-:W-:Y:S02]  /*05f0*/  IADD3.X R35, PT, PT, R35, R25, R21, P2, P3 ;  /* 0x0000001923237210 */ /* 0x000fe400017e6415 */
[----:B------:R-:W-:Y:S02]  /*0600*/  LOP3.LUT R8, R8, 0x1f, RZ, 0xc0, !PT ;  /* 0x0000001f08087812 */ /* 0x000fe400078ec0ff */
[----:B------:R-:W-:Y:S01]  /*0610*/  CS2R R6, SRZ ;  /* 0x0000000000067805 */ /* 0x000fe2000001ff00 */
[----:B------:R-:W-:-:S02]  /*0620*/  IMAD.MOV.U32 R9, RZ, RZ, RZ ;  /* 0x000000ffff097224 */ /* 0x000fc400078e00ff */
[----:B------:R-:W-:Y:S01]  /*0630*/  @!P1 IMAD.U32 R6, R27, 0x10000, RZ ;  /* 0x000100001b069824 */ /* 0x000fe200078e00ff */
[CC--:B------:R-:W-:Y:S01]  /*0640*/  SHF.L.U64.HI R35, R29.reuse, R8.reuse, R35 ;  /* 0x000000081d237219 */ /* 0x0c0fe20000010223 */
[----:B------:R-:W-:Y:S01]  /*0650*/  @!P0 IMAD.SHL.U32 R7, R28, 0x100, RZ ;  /* 0x000001001c078824 */ /* 0x000fe200078e00ff */
[----:B------:R-:W-:Y:S02]  /*0660*/  SHF.L.U32 R34, R29, R8, RZ ;  /* 0x000000081d227219 */ /* 0x000fe400000006ff */
[C---:B------:R-:W-:Y:S02]  /*0670*/  PRMT R30, R8.reuse, 0x7610, R30 ;  /* 0x00007610081e7816 */ /* 0x040fe4000000001e */
[----:B------:R-:W-:-:S07]  /*0680*/  PRMT R31, R8, 0x7610, R31 ;  /* 0x00007610081f7816 */ /* 0x000fce000000001f */
.L_x_3:
[----:B------:R-:W0:Y:S02]  /*0690*/  LDC.64 R26, c[0x0][0x380] ;  /* 0x0000e000ff1a7b82 */ /* 0x000e240000000a00 */
[----:B0-----:R-:W-:-:S05]  /*06a0*/  LEA.HI R28, P0, R35, R26, RZ, 0x8 ;  /* 0x0000001a231c7211 */ /* 0x001fca00078140ff */
[----:B------:R-:W-:-:S05]  /*06b0*/  IMAD.X R29, RZ, RZ, R27, P0 ;  /* 0x000000ffff1d7224 */ /* 0x000fca00000e061b */
[----:B------:R-:W2:Y:S01]  /*06c0*/  LDG.E.U8.CONSTANT R36, desc[UR8][R28.64] ;  /* 0x000000081c247981 */ /* 0x000ea2000c1e9100 */
[----:B------:R-:W-:Y:S01]  /*06d0*/  BSSY.RECONVERGENT B1, `(.L_x_1) ;  /* 0x000001d000017945 */ /* 0x000fe20003800200 */
[----:B--2---:R-:W-:-:S04]  /*06e0*/  LOP3.LUT R32, R36, 0xf0, RZ, 0xc0, !PT ;  /* 0x000000f024207812 */ /* 0x004fc800078ec0ff */
[----:B------:R-:W-:-:S13]  /*06f0*/  ISETP.NE.AND P0, PT, R32, 0xf0, PT ;  /* 0x000000f02000780c */ /* 0x000fda0003f05270 */
[----:B------:R-:W-:Y:S05]  /*0700*/  @P0 BRA `(.L_x_2) ;  /* 0x0000000000640947 */ /* 0x000fea0003800000 */
[----:B------:R-:W-:Y:S01]  /*0710*/  IMAD.SHL.U32 R36, R36, 0x100, RZ ;  /* 0x0000010024247824 */ /* 0x000fe200078e00ff */
[----:B------:R-:W-:-:S04]  /*0720*/  SHF.R.U32.HI R28, RZ, 0x10, R35 ;  /* 0x00000010ff1c7819 */ /* 0x000fc80000011623 */
[----:B------:R-:W-:Y:S02]  /*0730*/  LOP3.LUT R29, R36, 0xff00, RZ, 0xc0, !PT ;  /* 0x0000ff00241d7812 */ /* 0x000fe400078ec0ff */
[----:B------:R-:W-:-:S04]  /*0740*/  LOP3.LUT R28, R28, 0xff, RZ, 0xc0, !PT ;  /* 0x000000ff1c1c7812 */ /* 0x000fc800078ec0ff */
[----:B------:R-:W-:-:S04]  /*0750*/  IADD3 R28, P0, P1, R28, R26, -R29 ;  /* 0x0000001a1c1c7210 */ /* 0x000fc8000791e81d */
[----:B------:R-:W-:-:S05]  /*0760*/  IADD3.X R29, PT, PT, RZ, -0x1, R27, P0, P1 ;  /* 0xffffffffff1d7810 */ /* 0x000fca00007e241b */
[----:B------:R-:W2:Y:S02]  /*0770*/  LDG.E.U8.CONSTANT R36, desc[UR8][R28.64+0x10000] ;  /* 0x010000081c247981 */ /* 0x000ea4000c1e9100 */
        /* <DEDUP_REMOVED lines=12> */
[----:B------:R-:W-:Y:S01]  /*0840*/  @!P0 IMAD.SHL.U32 R28, R36, 0x100, RZ ;  /* 0x00000100241c8824 */ /* 0x000fe200078e00ff */
[----:B------:R-:W-:-:S04]  /*0850*/  @!P0 LOP3.LUT R29, R35, 0xff, RZ, 0xc0, !PT ;  /* 0x000000ff231d8812 */ /* 0x000fc800078ec0ff */
[----:B------:R-:W-:-:S04]  /*0860*/  @!P0 LOP3.LUT R28, R28, 0xff00, RZ, 0xc0, !PT ;  /* 0x0000ff001c1c8812 */ /* 0x000fc800078ec0ff */
[----:B------:R-:W-:-:S04]  /*0870*/  @!P0 IADD3 R28, P1, P2, R29, R26, -R28 ;  /* 0x0000001a1d1c8210 */ /* 0x000fc80007a3e81c */
[----:B------:R-:W-:-:S05]  /*0880*/  @!P0 IADD3.X R29, PT, PT, RZ, -0x1, R27, P1, P2 ;  /* 0xffffffffff1d8810 */ /* 0x000fca0000fe441b */
[----:B------:R0:W5:Y:S04]  /*0890*/  @!P0 LDG.E.U8.CONSTANT R36, desc[UR8][R28.64+0x10000] ;  /* 0x010000081c248981 */ /* 0x000168000c1e9100 */
.L_x_2:
[----:B------:R-:W-:Y:S05]  /*08a0*/  BSYNC.RECONVERGENT B1 ;  /* 0x0000000000017941 */ /* 0x000fea0003800200 */
.L_x_1:
[----:B-----5:R-:W-:-:S05]  /*08b0*/  LOP3.LUT R36, R36, 0xff, RZ, 0xc0, !PT ;  /* 0x000000ff24247812 */ /* 0x020fca00078ec0ff */
[----:B------:R-:W-:-:S05]  /*08c0*/  VIADD R36, R36, UR4 ;  /* 0x0000000424247c36 */ /* 0x000fca0008000000 */
[----:B------:R-:W-:-:S04]  /*08d0*/  IADD3 R26, P0, PT, R36, R26, RZ ;  /* 0x0000001a241a7210 */ /* 0x000fc80007f1e0ff */
[----:B------:R-:W-:-:S05]  /*08e0*/  LEA.HI.X.SX32 R27, R36, R27, 0x1, P0 ;  /* 0x0000001b241b7211 */ /* 0x000fca00000f0eff */
[----:B------:R-:W2:Y:S01]  /*08f0*/  LDG.E.U8.CONSTANT R26, desc[UR8][R26.64] ;  /* 0x000000081a1a7981 */ /* 0x000ea2000c1e9100 */
[----:B------:R-:W-:Y:S02]  /*0900*/  VIADD R9, R9, 0x1 ;  /* 0x0000000109097836 */ /* 0x000fe40000000000 */
[----:B--2---:R-:W-:Y:S01]  /*0910*/  IMAD.IADD R31, R26, 0x1, R31 ;  /* 0x000000011a1f7824 */ /* 0x004fe200078e021f */
[CC--:B------:R-:W-:Y:S02]  /*0920*/  SHF.L.U64.HI R35, R34.reuse, R26.reuse, R35 ;  /* 0x0000001a22237219 */ /* 0x0c0fe40000010223 */
[----:B------:R-:W-:Y:S02]  /*0930*/  SHF.L.U32 R34, R34, R26, RZ ;  /* 0x0000001a22227219 */ /* 0x000fe400000006ff */
[----:B0-----:R-:W-:-:S04]  /*0940*/  LOP3.LUT R28, R31, 0xff, RZ, 0xc0, !PT ;  /* 0x000000ff1f1c7812 */ /* 0x001fc800078ec0ff */
[----:B------:R-:W-:-:S13]  /*0950*/  ISETP.GE.U32.AND P0, PT, R28, 0x20, PT ;  /* 0x000000201c00780c */ /* 0x000fda0003f06070 */
[----:B------:R-:W-:Y:S05]  /*0960*/  @!P0 BRA `(.L_x_3) ;  /* 0xfffffffc00488947 */ /* 0x000fea000383ffff */
[----:B------:R-:W-:Y:S05]  /*0970*/  BSYNC.RECONVERGENT B0 ;  /* 0x0000000000007941 */ /* 0x000fea0003800200 */
.L_x_0:
[C---:B------:R-:W-:Y:S01]  /*0980*/  LOP3.LUT R27, R31.reuse, 0xff, RZ, 0xc0, !PT ;  /* 0x000000ff1f1b7812 */ /* 0x040fe200078ec0ff */
[----:B------:R-:W-:Y:S01]  /*0990*/  VIADD R26, R31, 0xffffffe0 ;  /* 0xffffffe01f1a7836 */ /* 0x000fe20000000000 */
[----:B------:R-:W-:Y:S01]  /*09a0*/  LOP3.LUT R31, R5, 0xff0000, R6, 0xf8, !PT ;  /* 0x00ff0000051f7812 */ /* 0x000fe200078ef806 */
[----:B------:R-:W-:Y:S02]  /*09b0*/  BSSY.RECONVERGENT B0, `(.L_x_4) ;  /* 0x0000039000007945 */ /* 0x000fe40003800200 */
[----:B------:R-:W-:Y:S01]  /*09c0*/  VIADD R28, R27, 0xffffffe0 ;  /* 0xffffffe01b1c7836 */ /* 0x000fe20000000000 */
[----:B------:R-:W-:Y:S02]  /*09d0*/  LOP3.LUT R27, R26, 0xff, RZ, 0xc0, !PT ;  /* 0x000000ff1a1b7812 */ /* 0x000fe400078ec0ff */
[----:B------:R-:W-:Y:S02]  /*09e0*/  LOP3.LUT R31, R4, R31, R7, 0xfe, !PT ;  /* 0x0000001f041f7212 */ /* 0x000fe400078efe07 */
[----:B------:R-:W-:-:S02]  /*09f0*/  ISETP.GT.U32.AND P0, PT, R27, 0x1f, PT ;  /* 0x0000001f1b00780c */ /* 0x000fc40003f04070 */
[CC--:B------:R-:W-:Y:S02]  /*0a00*/  SHF.L.U32 R27, R31.reuse, R28.reuse, RZ ;  /* 0x0000001c1f1b7219 */ /* 0x0c0fe400000006ff */
[----:B------:R-:W-:Y:S02]  /*0a10*/  SHF.L.U64.HI R28, R31, R28, RZ ;  /* 0x0000001c1f1c7219 */ /* 0x000fe400000102ff */
[----:B------:R-:W-:Y:S02]  /*0a20*/  LOP3.LUT R32, R27, R34, RZ, 0xfc, !PT ;  /* 0x000000221b207212 */ /* 0x000fe400078efcff */
[----:B------:R-:W-:-:S05]  /*0a30*/  LOP3.LUT R33, R28, R35, RZ, 0xfc, !PT ;  /* 0x000000231c217212 */ /* 0x000fca00078efcff */
[----:B------:R-:W-:Y:S05]  /*0a40*/  @P0 BRA `(.L_x_5) ;  /* 0x0000000000bc0947 */ /* 0x000fea0003800000 */
[----:B------:R-:W-:-:S07]  /*0a50*/  PRMT R34, R26, 0x7610, R34 ;  /* 0x000076101a227816 */ /* 0x000fce0000000022 */
.L_x_8:
        /* <DEDUP_REMOVED lines=33> */
.L_x_7:
[----:B------:R-:W-:Y:S05]  /*0c70*/  BSYNC.RECONVERGENT B1 ;  /* 0x0000000000017941 */ /* 0x000fea0003800200 */
.L_x_6:
[----:B-----5:R-:W-:-:S05]  /*0c80*/  LOP3.LUT R35, R35, 0xff, RZ, 0xc0, !PT ;  /* 0x000000ff23237812 */ /* 0x020fca00078ec0ff */
[----:B------:R-:W-:-:S05]  /*0c90*/  VIADD R35, R35, UR4 ;  /* 0x0000000423237c36 */ /* 0x000fca0008000000 */
[----:B------:R-:W-:-:S04]  /*0ca0*/  IADD3 R26, P0, PT, R35, R26, RZ ;  /* 0x0000001a231a7210 */ /* 0x000fc80007f1e0ff */
[----:B------:R-:W-:-:S06]  /*0cb0*/  LEA.HI.X.SX32 R27, R35, R27, 0x1, P0 ;  /* 0x0000001b231b7211 */ /* 0x000fcc00000f0eff */
        /* <DEDUP_REMOVED lines=8> */
.L_x_5:
[----:B------:R-:W-:Y:S05]  /*0d40*/  BSYNC.RECONVERGENT B0 ;  /* 0x0000000000007941 */ /* 0x000fea0003800200 */
.L_x_4:
[----:B------:R-:W0:Y:S01]  /*0d50*/  LDC.64 R26, c[0x0][0x398] ;  /* 0x0000e600ff1a7b82 */ /* 0x000e220000000a00 */
[----:B------:R-:W-:Y:S01]  /*0d60*/  ISETP.NE.AND P2, PT, R3, RZ, PT ;  /* 0x000000ff0300720c */ /* 0x000fe20003f45270 */
[----:B0-----:R-:W-:-:S12]  /*0d70*/  IMAD.WIDE.U32 R26, R0, 0x4, R26 ;  /* 0x00000004001a7825 */ /* 0x001fd800078e001a */
[----:B------:R-:W2:Y:S01]  /*0d80*/  @!P2 LDG.E.CONSTANT R0, desc[UR8][R26.64] ;  /* 0x000000081a00a981 */ /* 0x000ea2000c1e9900 */
[----:B------:R-:W0:Y:S01]  /*0d90*/  S2UR UR6, SR_CgaCtaId ;  /* 0x00000000000679c3 */ /* 0x000e220000008800 */
[----:B------:R-:W-:Y:S01]  /*0da0*/  UMOV UR5, 0x400 ;  /* 0x0000040000057882 */ /* 0x000fe20000000000 */
[----:B------:R-:W-:Y:S01]  /*0db0*/  ISETP.GE.U32.AND P1, PT, R2, 0x2, PT ;  /* 0x000000020200780c */ /* 0x000fe20003f26070 */
[----:B0-----:R-:W-:Y:S01]  /*0dc0*/  ULEA UR5, UR6, UR5, 0x18 ;  /* 0x0000000506057291 */ /* 0x001fe2000f8ec0ff */
[----:B--2---:R-:W-:-:S05]  /*0dd0*/  @!P2 IMAD.IADD R28, R0, 0x1, R9 ;  /* 0x00000001001ca824 */ /* 0x004fca00078e0209 */
[----:B------:R-:W-:-:S03]  /*0de0*/  LEA R0, R3, UR5, 0x2 ;  /* 0x0000000503007c11 */ /* 0x000fc6000f8e10ff */
[----:B------:R0:W-:Y:S04]  /*0df0*/  @!P2 STS [UR5], R28 ;  /* 0x0000001cff00a988 */ /* 0x0001e80008000805 */
[----:B------:R0:W-:Y:S01]  /*0e00*/  @P2 STS [R0], R9 ;  /* 0x0000000900002388 */ /* 0x0001e20000000800 */
[----:B------:R-:W-:Y:S06]  /*0e10*/  BAR.SYNC.DEFER_BLOCKING 0x0 ;  /* 0x0000000000007b1d */ /* 0x000fec0000010000 */
[----:B------:R-:W-:Y:S05]  /*0e20*/  @!P1 BRA `(.L_x_9) ;  /* 0x00000000003c9947 */ /* 0x000fea0003800000 */
[----:B0-----:R-:W-:Y:S02]  /*0e30*/  VIADD R28, R3, 0x1 ;  /* 0x00000001031c7836 */ /* 0x001fe40000000000 */
[----:B------:R-:W-:-:S07]  /*0e40*/  IMAD.MOV.U32 R29, RZ, RZ, 0x2 ;  /* 0x00000002ff1d7424 */ /* 0x000fce00078e00ff */
.L_x_10:
[----:B------:R-:W-:-:S05]  /*0e50*/  VIADD R33, R29, 0xffffffff ;  /* 0xffffffff1d217836 */ /* 0x000fca0000000000 */
[----:B------:R-:W-:-:S13]  /*0e60*/  LOP3.LUT P0, RZ, R33, R28, RZ, 0xc0, !PT ;  /* 0x0000001c21ff7212 */ /* 0x000fda000780c0ff */
[----:B------:R-:W-:Y:S01]  /*0e70*/  @!P0 SHF.R.U32.HI R32, RZ, 0x1, R29 ;  /* 0x00000001ff208819 */ /* 0x000fe2000001161d */
[----:B------:R-:W-:-:S04]  /*0e80*/  IMAD.SHL.U32 R29, R29, 0x2, RZ ;  /* 0x000000021d1d7824 */ /* 0x000fc800078e00ff */
[----:B------:R-:W-:-:S05]  /*0e90*/  @!P0 IMAD.IADD R32, R3, 0x1, -R32 ;  /* 0x0000000103208824 */ /* 0x000fca00078e0a20 */
[----:B------:R-:W-:-:S06]  /*0ea0*/  @!P0 LEA R32, R32, UR5, 0x2 ;  /* 0x0000000520208c11 */ /* 0x000fcc000f8e10ff */
[----:B------:R-:W-:Y:S04]  /*0eb0*/  @!P0 LDS R32, [R32] ;  /* 0x0000000020208984 */ /* 0x000fe80000000800 */
[----:B------:R-:W0:Y:S02]  /*0ec0*/  @!P0 LDS R33, [R0] ;  /* 0x0000000000218984 */ /* 0x000e240000000800 */
[----:B0-----:R-:W-:-:S05]  /*0ed0*/  @!P0 IMAD.IADD R33, R32, 0x1, R33 ;  /* 0x0000000120218824 */ /* 0x001fca00078e0221 */
[----:B------:R1:W-:Y:S01]  /*0ee0*/  @!P0 STS [R0], R33 ;  /* 0x0000002100008388 */ /* 0x0003e20000000800 */
[----:B------:R-:W-:Y:S01]  /*0ef0*/  BAR.SYNC.DEFER_BLOCKING 0x0 ;  /* 0x0000000000007b1d */ /* 0x000fe20000010000 */
[----:B------:R-:W-:-:S13]  /*0f00*/  ISETP.GT.U32.AND P0, PT, R29, R2, PT ;  /* 0x000000021d00720c */ /* 0x000fda0003f04070 */
[----:B-1----:R-:W-:Y:S05]  /*0f10*/  @!P0 BRA `(.L_x_10) ;  /* 0xfffffffc00cc8947 */ /* 0x002fea000383ffff */
.L_x_9:
[----:B------:R-:W1:Y:S01]  /*0f20*/  S2R R29, SR_CgaCtaId ;  /* 0x00000000001d7919 */ /* 0x000e620000008800 */
[----:B0-----:R-:W-:-:S04]  /*0f30*/  MOV R28, 0x400 ;  /* 0x00000400001c7802 */ /* 0x001fc80000000f00 */
[----:B-1----:R-:W-:-:S05]  /*0f40*/  LEA R28, R29, R28, 0x18 ;  /* 0x0000001c1d1c7211 */ /* 0x002fca00078ec0ff */
[----:B------:R-:W-:-:S05]  /*0f50*/  IMAD R0, R2, 0x4, R28 ;  /* 0x0000000402007824 */ /* 0x000fca00078e021c */
[----:B------:R0:W-:Y:S01]  /*0f60*/  @!P2 STS [R0+-0x4], RZ ;  /* 0xfffffcff0000a388 */ /* 0x0001e20000000800 */
[----:B------:R-:W-:Y:S06]  /*0f70*/  BAR.SYNC.DEFER_BLOCKING 0x0 ;  /* 0x0000000000007b1d */ /* 0x000fec0000010000 */
[----:B------:R-:W-:Y:S05]  /*0f80*/  @!P1 BRA `(.L_x_11) ;  /* 0x00000000005c9947 */ /* 0x000fea0003800000 */
[C---:B------:R-:W-:Y:S02]  /*0f90*/  VIADD R29, R3.reuse, 0x1 ;  /* 0x00000001031d7836 */ /* 0x040fe40000000000 */
[----:B------:R-:W-:Y:S02]  /*0fa0*/  IMAD R32, R3, 0x4, R28 ;  /* 0x0000000403207824 */ /* 0x000fe400078e021c */
[----:B------:R-:W-:-:S07]  /*0fb0*/  IMAD.MOV.U32 R33, RZ, RZ, R2 ;  /* 0x000000ffff217224 */ /* 0x000fce00078e0002 */
.L_x_14:
[----:B-1----:R-:W-:Y:S01]  /*0fc0*/  VIADD R34, R33, 0xffffffff ;  /* 0xffffffff21227836 */ /* 0x002fe20000000000 */
[----:B------:R-:W-:Y:S04]  /*0fd0*/  BSSY.RECONVERGENT B0, `(.L_x_12) ;  /* 0x000000e000007945 */ /* 0x000fe80003800200 */
[----:B------:R-:W-:-:S13]  /*0fe0*/  LOP3.LUT P0, RZ, R34, R29, RZ, 0xc0, !PT ;  /* 0x0000001d22ff7212 */ /* 0x000fda000780c0ff */
[----:B------:R-:W-:Y:S05]  /*0ff0*/  @P0 BRA `(.L_x_13) ;  /* 0x00000000002c0947 */ /* 0x000fea0003800000 */
[----:B------:R-:W-:-:S05]  /*1000*/  SHF.R.U32.HI R34, RZ, 0x1, R33 ;  /* 0x00000001ff227819 */ /* 0x000fca0000011621 */
[----:B------:R-:W-:-:S04]  /*1010*/  IMAD.IADD R35, R3, 0x1, -R34 ;  /* 0x0000000103237824 */ /* 0x000fc800078e0a22 */
[----:B------:R-:W-:-:S05]  /*1020*/  IMAD R34, R35, 0x4, R28 ;  /* 0x0000000423227824 */ /* 0x000fca00078e021c */
[----:B------:R-:W-:Y:S04]  /*1030*/  LDS R35, [R34] ;  /* 0x0000000022237984 */ /* 0x000fe80000000800 */
[----:B------:R-:W1:Y:S02]  /*1040*/  LDS R36, [R32] ;  /* 0x0000000020247984 */ /* 0x000e640000000800 */
[----:B-1----:R-:W-:-:S05]  /*1050*/  IMAD.IADD R35, R35, 0x1, R36 ;  /* 0x0000000123237824 */ /* 0x002fca00078e0224 */
[----:B------:R-:W-:Y:S04]  /*1060*/  STS [R32], R35 ;  /* 0x0000002320007388 */ /* 0x000fe80000000800 */
[----:B------:R-:W-:Y:S04]  /*1070*/  LDS R36, [R32] ;  /* 0x0000000020247984 */ /* 0x000fe80000000800 */
[----:B------:R-:W1:Y:S02]  /*1080*/  LDS R37, [R34] ;  /* 0x0000000022257984 */ /* 0x000e640000000800 */
[----:B-1----:R-:W-:-:S05]  /*1090*/  IMAD.IADD R37, R36, 0x1, -R37 ;  /* 0x0000000124257824 */ /* 0x002fca00078e0a25 */
[----:B------:R1:W-:Y:S02]  /*10a0*/  STS [R34], R37 ;  /* 0x0000002522007388 */ /* 0x0003e40000000800 */
.L_x_13:
[----:B------:R-:W-:Y:S05]  /*10b0*/  BSYNC.RECONVERGENT B0 ;  /* 0x0000000000007941 */ /* 0x000fea0003800200 */
.L_x_12:
[----:B------:R-:W-:Y:S01]  /*10c0*/  BAR.SYNC.DEFER_BLOCKING 0x0 ;  /* 0x0000000000007b1d */ /* 0x000fe20000010000 */
[----:B------:R-:W-:Y:S02]  /*10d0*/  ISETP.GT.U32.AND P0, PT, R33, 0x3, PT ;  /* 0x000000032100780c */ /* 0x000fe40003f04070 */
[----:B------:R-:W-:-:S11]  /*10e0*/  SHF.R.U32.HI R33, RZ, 0x1, R33 ;  /* 0x00000001ff217819 */ /* 0x000fd60000011621 */
[----:B------:R-:W-:Y:S05]  /*10f0*/  @P0 BRA `(.L_x_14) ;  /* 0xfffffffc00b00947 */ /* 0x000fea000383ffff */
.L_x_11:
[----:B------:R-:W2:Y:S04]  /*1100*/  @!P2 LDG.E.CONSTANT R33, desc[UR8][R26.64] ;  /* 0x000000081a21a981 */ /* 0x000ea8000c1e9900 */
[----:B------:R3:W4:Y:S01]  /*1110*/  @!P2 LDG.E.CONSTANT R29, desc[UR8][R26.64+0x4] ;  /* 0x000004081a1da981 */ /* 0x000722000c1e9900 */
[----:B------:R-:W-:Y:S01]  /*1120*/  MOV R28, 0x400 ;  /* 0x00000400001c7802 */ /* 0x000fe20000000f00 */
[----:B------:R-:W5:Y:S01]  /*1130*/  LDCU UR5, c[0x0][0x3b8] ;  /* 0x00007700ff0577ac */ /* 0x000f620008000800 */
[----:B------:R-:W-:Y:S01]  /*1140*/  LOP3.LUT R15, R15, R11, R13, 0xfe, !PT ;  /* 0x0000000b0f0f7212 */ /* 0x000fe200078efe0d */
[----:B------:R-:W1:Y:S01]  /*1150*/  S2R R17, SR_CgaCtaId ;  /* 0x0000000000117919 */ /* 0x000e620000008800 */
[----:B------:R-:W-:Y:S01]  /*1160*/  LOP3.LUT R13, R24, R20, RZ, 0xfc, !PT ;  /* 0x00000014180d7212 */ /* 0x000fe200078efcff */
[----:B------:R-:W0:Y:S01]  /*1170*/  LDCU.64 UR6, c[0x0][0x390] ;  /* 0x00007200ff0677ac */ /* 0x000e220008000a00 */
[----:B------:R-:W-:Y:S01]  /*1180*/  LOP3.LUT R15, R19, 0xff, R15, 0xf8, !PT ;  /* 0x000000ff130f7812 */ /* 0x000fe200078ef80f */
[----:B------:R-:W-:Y:S01]  /*1190*/  BSSY.RECONVERGENT B0, `(.L_x_15) ;  /* 0x0000052000007945 */ /* 0x000fe20003800200 */
[----:B------:R-:W-:-:S02]  /*11a0*/  LOP3.LUT R21, R25, R21, RZ, 0xfc, !PT ;  /* 0x0000001519157212 */ /* 0x000fc400078efcff */
[----:B---3--:R-:W-:Y:S02]  /*11b0*/  LOP3.LUT R27, R10, 0xff00, R16, 0xf8, !PT ;  /* 0x0000ff000a1b7812 */ /* 0x008fe400078ef810 */
[----:B------:R-:W3:Y:S02]  /*11c0*/  LDC.64 R10, c[0x0][0x380] ;  /* 0x0000e000ff0a7b82 */ /* 0x000ee40000000a00 */
[----:B------:R-:W-:Y:S02]  /*11d0*/  LOP3.LUT R27, R14, R27, R12, 0xfe, !PT ;  /* 0x0000001b0e1b7212 */ /* 0x000fe400078efe0c */
[----:B------:R-:W-:Y:S02]  /*11e0*/  LOP3.LUT R14, R15, 0xff00, R23, 0xf8, !PT ;  /* 0x0000ff000f0e7812 */ /* 0x000fe400078ef817 */
[----:B------:R-:W-:Y:S02]  /*11f0*/  LOP3.LUT R18, R18, 0xffffff00, R27, 0xf8, !PT ;  /* 0xffffff0012127812 */ /* 0x000fe400078ef81b */
[----:B-1----:R-:W-:-:S05]  /*1200*/  LEA R28, R17, R28, 0x18 ;  /* 0x0000001c111c7211 */ /* 0x002fca00078ec0ff */
[----:B------:R-:W-:Y:S01]  /*1210*/  IMAD R17, R3, 0x4, R28 ;  /* 0x0000000403117824 */ /* 0x000fe200078e021c */
[----:B--2---:R-:W-:Y:S04]  /*1220*/  @!P2 STS [R28], R33 ;  /* 0x000000211c00a388 */ /* 0x004fe80000000800 */
[----:B----4-:R-:W-:Y:S01]  /*1230*/  @!P2 STS [R0], R29 ;  /* 0x0000001d0000a388 */ /* 0x010fe20000000800 */
[----:B------:R-:W-:Y:S06]  /*1240*/  BAR.SYNC.DEFER_BLOCKING 0x0 ;  /* 0x0000000000007b1d */ /* 0x000fec0000010000 */
[----:B------:R-:W5:Y:S04]  /*1250*/  LDS R17, [R17] ;  /* 0x0000000011117984 */ /* 0x000f680000000800 */
[----:B------:R1:W2:Y:S01]  /*1260*/  LDS R22, [R28] ;  /* 0x000000001c167984 */ /* 0x0002a20000000800 */
[----:B-----5:R-:W-:-:S02]  /*1270*/  VIADDMNMX.U32 R12, R17, R9, UR5, PT ;  /* 0x00000005110c7e46 */ /* 0x020fc4000b800009 */
[----:B------:R-:W-:Y:S02]  /*1280*/  IADD3 R9, P1, PT, R13, R18, RZ ;  /* 0x000000120d097210 */ /* 0x000fe40007f3e0ff */
[----:B------:R-:W-:Y:S02]  /*1290*/  ISETP.GE.U32.AND P0, PT, R17, R12, PT ;  /* 0x0000000c1100720c */ /* 0x000fe40003f06070 */
[----:B------:R-:W-:Y:S01]  /*12a0*/  SHF.L.U32 R13, R9, R8, RZ ;  /* 0x00000008090d7219 */ /* 0x000fe200000006ff */
[----:B------:R-:W-:-:S05]  /*12b0*/  IMAD.X R14, R14, 0x1, R21, P1 ;  /* 0x000000010e0e7824 */ /* 0x000fca00008e0615 */
[----:B------:R-:W-:-:S05]  /*12c0*/  SHF.L.U64.HI R14, R9, R8, R14 ;  /* 0x00000008090e7219 */ /* 0x000fca000001020e */
[----:B0123--:R-:W-:Y:S05]  /*12d0*/  @P0 BRA `(.L_x_16) ;  /* 0x0000000000f40947 */ /* 0x00ffea0003800000 */
.L_x_19:
[----:B------:R-:W-:-:S05]  /*12e0*/  LEA.HI R8, P0, R14, R10, RZ, 0x8 ;  /* 0x0000000a0e087211 */ /* 0x000fca00078140ff */
[----:B------:R-:W-:-:S05]  /*12f0*/  IMAD.X R9, RZ, RZ, R11, P0 ;  /* 0x000000ffff097224 */ /* 0x000fca00000e060b */
[----:B------:R-:W2:Y:S01]  /*1300*/  LDG.E.U8.CONSTANT R8, desc[UR8][R8.64] ;  /* 0x0000000808087981 */ /* 0x000ea2000c1e9100 */
[----:B------:R-:W-:-:S05]  /*1310*/  IADD3 R18, P0, PT, R17, UR6, RZ ;  /* 0x0000000611127c10 */ /* 0x000fca000ff1e0ff */
[----:B------:R-:W-:-:S05]  /*1320*/  IMAD.X R19, RZ, RZ, UR7, P0 ;  /* 0x00000007ff137e24 */ /* 0x000fca00080e06ff */
[----:B------:R0:W5:Y:S01]  /*1330*/  LDG.E.U8.CONSTANT R15, desc[UR8][R18.64] ;  /* 0x00000008120f7981 */ /* 0x000162000c1e9100 */
[----:B------:R-:W-:Y:S01]  /*1340*/  BSSY.RECONVERGENT B1, `(.L_x_17) ;  /* 0x000001d000017945 */ /* 0x000fe20003800200 */
[C---:B--2---:R-:W-:Y:S02]  /*1350*/  ISETP.GE.U32.AND P0, PT, R8.reuse, 0xf0, PT ;  /* 0x000000f00800780c */ /* 0x044fe40003f06070 */
[----:B------:R-:W-:-:S11]  /*1360*/  PRMT R16, R8, 0x7610, R16 ;  /* 0x0000761008107816 */ /* 0x000fd60000000010 */
[----:B0-----:R-:W-:Y:S05]  /*1370*/  @!P0 BRA `(.L_x_18) ;  /* 0x0000000000648947 */ /* 0x001fea0003800000 */
[----:B------:R-:W-:Y:S01]  /*1380*/  IMAD.SHL.U32 R8, R8, 0x100, RZ ;  /* 0x0000010008087824 */ /* 0x000fe200078e00ff */
[----:B------:R-:W-:-:S04]  /*1390*/  SHF.R.U32.HI R16, RZ, 0x10, R14 ;  /* 0x00000010ff107819 */ /* 0x000fc8000001160e */
[----:B------:R-:W-:Y:S02]  /*13a0*/  LOP3.LUT R9, R8, 0xff00, RZ, 0xc0, !PT ;  /* 0x0000ff0008097812 */ /* 0x000fe400078ec0ff */
[----:B------:R-:W-:-:S04]  /*13b0*/  LOP3.LUT R8, R16, 0xff, RZ, 0xc0, !PT ;  /* 0x000000ff10087812 */ /* 0x000fc800078ec0ff */
[----:B------:R-:W-:-:S04]  /*13c0*/  IADD3 R8, P0, P1, R8, R10, -R9 ;  /* 0x0000000a08087210 */ /* 0x000fc8000791e809 */
[----:B------:R-:W-:-:S05]  /*13d0*/  IADD3.X R9, PT, PT, RZ, -0x1, R11, P0, P1 ;  /* 0xffffffffff097810 */ /* 0x000fca00007e240b */
[----:B------:R-:W2:Y:S02]  /*13e0*/  LDG.E.U8.CONSTANT R8, desc[UR8][R8.64+0x10000] ;  /* 0x0100000808087981 */ /* 0x000ea4000c1e9100 */
[C---:B--2---:R-:W-:Y:S02]  /*13f0*/  ISETP.GE.U32.AND P0, PT, R8.reuse, 0xf0, PT ;  /* 0x000000f00800780c */ /* 0x044fe40003f06070 */
[----:B------:R-:W-:-:S11]  /*1400*/  PRMT R16, R8, 0x7610, R16 ;  /* 0x0000761008107816 */ /* 0x000fd60000000010 */
[----:B------:R-:W-:Y:S05]  /*1410*/  @!P0 BRA `(.L_x_18) ;  /* 0x00000000003c8947 */ /* 0x000fea0003800000 */
[----:B------:R-:W-:Y:S01]  /*1420*/  IMAD.SHL.U32 R8, R8, 0x100, RZ ;  /* 0x0000010008087824 */ /* 0x000fe200078e00ff */
[----:B------:R-:W-:-:S04]  /*1430*/  SHF.R.U32.HI R18, RZ, 0x8, R14 ;  /* 0x00000008ff127819 */ /* 0x000fc8000001160e */
[----:B------:R-:W-:Y:S02]  /*1440*/  LOP3.LUT R19, R8, 0xff00, RZ, 0xc0, !PT ;  /* 0x0000ff0008137812 */ /* 0x000fe400078ec0ff */
[----:B------:R-:W-:-:S04]  /*1450*/  LOP3.LUT R18, R18, 0xff, RZ, 0xc0, !PT ;  /* 0x000000ff12127812 */ /* 0x000fc800078ec0ff */
[----:B------:R-:W-:-:S04]  /*1460*/  IADD3 R18, P0, P1, R18, R10, -R19 ;  /* 0x0000000a12127210 */ /* 0x000fc8000791e813 */
[----:B------:R-:W-:-:S05]  /*1470*/  IADD3.X R19, PT, PT, RZ, -0x1, R11, P0, P1 ;  /* 0xffffffffff137810 */ /* 0x000fca00007e240b */
[----:B------:R-:W2:Y:S02]  /*1480*/  LDG.E.U8.CONSTANT R18, desc[UR8][R18.64+0x10000] ;  /* 0x0100000812127981 */ /* 0x000ea4000c1e9100 */
[----:B--2---:R-:W-:-:S13]  /*1490*/  ISETP.GE.U32.AND P0, PT, R18, 0xf0, PT ;  /* 0x000000f01200780c */ /* 0x004fda0003f06070 */
[----:B------:R-:W-:Y:S01]  /*14a0*/  @P0 IMAD.SHL.U32 R8, R18, 0x100, RZ ;  /* 0x0000010012080824 */ /* 0x000fe200078e00ff */
[----:B------:R-:W-:-:S04]  /*14b0*/  @P0 LOP3.LUT R16, R14, 0xff, RZ, 0xc0, !PT ;  /* 0x000000ff0e100812 */ /* 0x000fc800078ec0ff */
[----:B------:R-:W-:-:S04]  /*14c0*/  @P0 LOP3.LUT R9, R8, 0xff00, RZ, 0xc0, !PT ;  /* 0x0000ff0008090812 */ /* 0x000fc800078ec0ff */
[----:B------:R-:W-:Y:S02]  /*14d0*/  @P0 IADD3 R8, P1, P2, R16, R10, -R9 ;  /* 0x0000000a10080210 */ /* 0x000fe40007a3e809 */
[----:B------:R-:W-:Y:S02]  /*14e0*/  PRMT R16, R18, 0x7610, R16 ;  /* 0x0000761012107816 */ /* 0x000fe40000000010 */
[----:B------:R-:W-:-:S05]  /*14f0*/  @P0 IADD3.X R9, PT, PT, RZ, -0x1, R11, P1, P2 ;  /* 0xffffffffff090810 */ /* 0x000fca0000fe440b */
[----:B------:R0:W5:Y:S04]  /*1500*/  @P0 LDG.E.U8.CONSTANT R16, desc[UR8][R8.64+0x10000] ;  /* 0x0100000808100981 */ /* 0x000168000c1e9100 */
.L_x_18:
[----:B------:R-:W-:Y:S05]  /*1510*/  BSYNC.RECONVERGENT B1 ;  /* 0x0000000000017941 */ /* 0x000fea0003800200 */
.L_x_17:
[----:B0----5:R-:W-:-:S05]  /*1520*/  LOP3.LUT R8, R16, 0xff, RZ, 0xc0, !PT ;  /* 0x000000ff10087812 */ /* 0x021fca00078ec0ff */
[----:B------:R-:W-:-:S05]  /*1530*/  VIADD R9, R8, UR4 ;  /* 0x0000000408097c36 */ /* 0x000fca0008000000 */
[----:B------:R-:W-:-:S04]  /*1540*/  IADD3 R8, P0, PT, R9, R10, RZ ;  /* 0x0000000a09087210 */ /* 0x000fc80007f1e0ff */
[----:B------:R-:W-:-:S05]  /*1550*/  LEA.HI.X.SX32 R9, R9, R11, 0x1, P0 ;  /* 0x0000000b09097211 */ /* 0x000fca00000f0eff */
[----:B------:R-:W2:Y:S01]  /*1560*/  LDG.E.U8.CONSTANT R8, desc[UR8][R8.64] ;  /* 0x0000000808087981 */ /* 0x000ea2000c1e9100 */
[C---:B------:R-:W-:Y:S02]  /*1570*/  LOP3.LUT R18, R15.reuse, 0x80, RZ, 0xc0, !PT ;  /* 0x000000800f127812 */ /* 0x040fe400078ec0ff */
[----:B------:R-:W-:Y:S02]  /*1580*/  LOP3.LUT R15, R15, 0x7f, RZ, 0xc0, !PT ;  /* 0x0000007f0f0f7812 */ /* 0x000fe400078ec0ff */
[C---:B------:R-:W-:Y:S02]  /*1590*/  LOP3.LUT R19, R16.reuse, 0xfe, RZ, 0xc0, !PT ;  /* 0x000000fe10137812 */ /* 0x040fe400078ec0ff */
[----:B------:R-:W-:Y:S01]  /*15a0*/  LOP3.LUT R31, R31, 0xffff0000, RZ, 0xc0, !PT ;  /* 0xffff00001f1f7812 */ /* 0x000fe200078ec0ff */
[----:B------:R-:W-:Y:S01]  /*15b0*/  IMAD R15, R16, 0x80, R15 ;  /* 0x00000080100f7824 */ /* 0x000fe200078e020f */
[----:B------:R-:W-:Y:S01]  /*15c0*/  LEA.HI R18, R19, R18, RZ, 0x1f ;  /* 0x0000001213127211 */ /* 0x000fe200078ff8ff */
[----:B------:R-:W-:-:S02]  /*15d0*/  IMAD.IADD R19, R17, 0x1, -R22 ;  /* 0x0000000111137824 */ /* 0x000fc400078e0a16 */
[----:B------:R-:W-:Y:S01]  /*15e0*/  VIADD R17, R17, 0x1 ;  /* 0x0000000111117836 */ /* 0x000fe20000000000 */
[----:B------:R-:W-:Y:S01]  /*15f0*/  LOP3.LUT R16, R15, 0xff, RZ, 0xc0, !PT ;  /* 0x000000ff0f107812 */ /* 0x000fe200078ec0ff */
[----:B------:R-:W-:Y:S02]  /*1600*/  IMAD R31, R18, 0x100, R31 ;  /* 0x00000100121f7824 */ /* 0x000fe400078e021f */
[----:B------:R-:W-:Y:S01]  /*1610*/  IMAD R18, R19, 0x2, R0 ;  /* 0x0000000213127824 */ /* 0x000fe200078e0200 */
[----:B------:R-:W-:Y:S01]  /*1620*/  ISETP.GE.U32.AND P0, PT, R17, R12, PT ;  /* 0x0000000c1100720c */ /* 0x000fe20003f06070 */
[----:B------:R-:W-:-:S05]  /*1630*/  IMAD.IADD R31, R31, 0x1, R16 ;  /* 0x000000011f1f7824 */ /* 0x000fca00078e0210 */
[----:B------:R0:W-:Y:S01]  /*1640*/  STS.U16 [R18+0x4], R31 ;  /* 0x0000041f12007388 */ /* 0x0001e20000000400 */
[----:B--2---:R-:W-:Y:S01]  /*1650*/  IMAD.IADD R30, R8, 0x1, R30 ;  /* 0x00000001081e7824 */ /* 0x004fe200078e021e */
[CC--:B------:R-:W-:Y:S02]  /*1660*/  SHF.L.U64.HI R14, R13.reuse, R8.reuse, R14 ;  /* 0x000000080d0e7219 */ /* 0x0c0fe4000001020e */
[----:B------:R-:W-:Y:S02]  /*1670*/  SHF.L.U32 R13, R13, R8, RZ ;  /* 0x000000080d0d7219 */ /* 0x000fe400000006ff */
[----:B------:R-:W-:-:S04]  /*1680*/  LOP3.LUT R9, R30, 0xff, RZ, 0xc0, !PT ;  /* 0x000000ff1e097812 */ /* 0x000fc800078ec0ff */
[----:B------:R-:W-:-:S13]  /*1690*/  ISETP.LT.U32.AND P1, PT, R9, 0x20, PT ;  /* 0x000000200900780c */ /* 0x000fda0003f21070 */
[----:B0-----:R-:W-:Y:S05]  /*16a0*/  @!P0 BRA P1, `(.L_x_19) ;  /* 0xfffffffc000c8947 */ /* 0x001fea000083ffff */
.L_x_16:
[----:B------:R-:W-:Y:S05]  /*16b0*/  BSYNC.RECONVERGENT B0 ;  /* 0x0000000000007941 */ /* 0x000fea0003800200 */
.L_x_15:
[----:B------:R-:W-:Y:S01]  /*16c0*/  LOP3.LUT R6, R7, 0xffff00, R6, 0xc8, !PT ;  /* 0x00ffff0007067812 */ /* 0x000fe200078ec806 */
[----:B------:R-:W-:Y:S01]  /*16d0*/  BSSY.RECONVERGENT B0, `(.L_x_20) ;  /* 0x00000c2000007945 */ /* 0x000fe20003800200 */
[----:B------:R-:W-:Y:S02]  /*16e0*/  LOP3.LUT R30, R30, 0xff, RZ, 0xc0, !PT ;  /* 0x000000ff1e1e7812 */ /* 0x000fe400078ec0ff */
[----:B------:R-:W-:Y:S02]  /*16f0*/  ISETP.GT.U32.AND P0, PT, R12, R17, PT ;  /* 0x000000110c00720c */ /* 0x000fe40003f04070 */
[----:B------:R-:W-:Y:S01]  /*1700*/  LOP3.LUT R6, R5, R6, R4, 0xfe, !PT ;  /* 0x0000000605067212 */ /* 0x000fe200078efe04 */
[----:B------:R-:W-:-:S05]  /*1710*/  VIADD R5, R30, 0xffffffe0 ;  /* 0xffffffe01e057836 */ /* 0x000fca0000000000 */
[CC--:B------:R-:W-:Y:S02]  /*1720*/  SHF.L.U32 R4, R6.reuse, R5.reuse, RZ ;  /* 0x0000000506047219 */ /* 0x0c0fe400000006ff */
[----:B------:R-:W-:Y:S02]  /*1730*/  SHF.L.U64.HI R5, R6, R5, RZ ;  /* 0x0000000506057219 */ /* 0x000fe400000102ff */
[----:B------:R-:W-:Y:S02]  /*1740*/  LOP3.LUT R7, R4, R13, RZ, 0xfc, !PT ;  /* 0x0000000d04077212 */ /* 0x000fe400078efcff */
[----:B------:R-:W-:Y:S01]  /*1750*/  LOP3.LUT R8, R5, R14, RZ, 0xfc, !PT ;  /* 0x0000000e05087212 */ /* 0x000fe200078efcff */
[----:B------:R-:W-:Y:S06]  /*1760*/  @!P0 BRA `(.L_x_21) ;  /* 0x0000000800e08947 */ /* 0x000fec0003800000 */
[----:B------:R-:W-:Y:S01]  /*1770*/  IMAD.IADD R4, R12, 0x1, -R17 ;  /* 0x000000010c047824 */ /* 0x000fe200078e0a11 */
[----:B------:R-:W-:Y:S01]  /*1780*/  BSSY.RECONVERGENT B1, `(.L_x_22) ;  /* 0x000003f000017945 */ /* 0x000fe20003800200 */
[----:B------:R-:W-:-:S03]  /*1790*/  VIADD R9, R17, 0x1 ;  /* 0x0000000111097836 */ /* 0x000fc60000000000 */
[----:B------:R-:W-:-:S04]  /*17a0*/  LOP3.LUT R4, R4, 0x1, RZ, 0xc0, !PT ;  /* 0x0000000104047812 */ /* 0x000fc800078ec0ff */
[----:B------:R-:W-:-:S13]  /*17b0*/  ISETP.NE.U32.AND P0, PT, R4, 0x1, PT ;  /* 0x000000010400780c */ /* 0x000fda0003f05070 */
[----:B------:R-:W-:Y:S05]  /*17c0*/  @P0 BRA `(.L_x_23) ;  /* 0x0000000000e80947 */ /* 0x000fea0003800000 */
[----:B------:R-:W0:Y:S02]  /*17d0*/  LDC.64 R4, c[0x0][0x380] ;  /* 0x0000e000ff047b82 */ /* 0x000e240000000a00 */
[----:B0-----:R-:W-:-:S05]  /*17e0*/  LEA.HI R10, P0, R8, R4, RZ, 0x8 ;  /* 0x00000004080a7211 */ /* 0x001fca00078140ff */
[----:B------:R-:W-:-:S05]  /*17f0*/  IMAD.X R11, RZ, RZ, R5, P0 ;  /* 0x000000ffff0b7224 */ /* 0x000fca00000e0605 */
[----:B------:R-:W2:Y:S01]  /*1800*/  LDG.E.U8.CONSTANT R10, desc[UR8][R10.64] ;  /* 0x000000080a0a7981 */ /* 0x000ea2000c1e9100 */
[----:B------:R-:W-:Y:S01]  /*1810*/  BSSY.RECONVERGENT B2, `(.L_x_24) ;  /* 0x000001d000027945 */ /* 0x000fe20003800200 */
        /* <DEDUP_REMOVED lines=24> */
[--C-:B------:R-:W-:Y:S02]  /*19a0*/  @P0 IADD3 R14, P1, P2, R14, R4, -R13.reuse ;  /* 0x000000040e0e0210 */ /* 0x100fe40007a3e80d */
[----:B------:R-:W-:Y:S02]  /*19b0*/  PRMT R13, R10, 0x7610, R13 ;  /* 0x000076100a0d7816 */ /* 0x000fe4000000000d */
[----:B------:R-:W-:-:S05]  /*19c0*/  @P0 IADD3.X R15, PT, PT, RZ, -0x1, R5, P1, P2 ;  /* 0xffffffffff0f0810 */ /* 0x000fca0000fe4405 */
[----:B------:R0:W5:Y:S04]  /*19d0*/  @P0 LDG.E.U8.CONSTANT R13, desc[UR8][R14.64+0x10000] ;  /* 0x010000080e0d0981 */ /* 0x000168000c1e9100 */
.L_x_25:
[----:B------:R-:W-:Y:S05]  /*19e0*/  BSYNC.RECONVERGENT B2 ;  /* 0x0000000000027941 */ /* 0x000fea0003800200 */
.L_x_24:
[----:B------:R-:W1:Y:S02]  /*19f0*/  LDCU.64 UR6, c[0x0][0x390] ;  /* 0x00007200ff0677ac */ /* 0x000e640008000a00 */
[----:B-1----:R-:W-:-:S05]  /*1a00*/  IADD3 R10, P0, PT, R17, UR6, RZ ;  /* 0x00000006110a7c10 */ /* 0x002fca000ff1e0ff */
[----:B------:R-:W-:-:S05]  /*1a10*/  IMAD.X R11, RZ, RZ, UR7, P0 ;  /* 0x00000007ff0b7e24 */ /* 0x000fca00080e06ff */
[----:B------:R-:W2:Y:S01]  /*1a20*/  LDG.E.U8.CONSTANT R10, desc[UR8][R10.64] ;  /* 0x000000080a0a7981 */ /* 0x000ea2000c1e9100 */
[----:B0----5:R-:W-:-:S05]  /*1a30*/  LOP3.LUT R14, R13, 0xff, RZ, 0xc0, !PT ;  /* 0x000000ff0d0e7812 */ /* 0x021fca00078ec0ff */
[----:B------:R-:W-:-:S05]  /*1a40*/  VIADD R14, R14, UR4 ;  /* 0x000000040e0e7c36 */ /* 0x000fca0008000000 */
[----:B------:R-:W-:-:S04]  /*1a50*/  IADD3 R4, P0, PT, R14, R4, RZ ;  /* 0x000000040e047210 */ /* 0x000fc80007f1e0ff */
[----:B------:R-:W-:-:S05]  /*1a60*/  LEA.HI.X.SX32 R5, R14, R5, 0x1, P0 ;  /* 0x000000050e057211 */ /* 0x000fca00000f0eff */
[----:B------:R-:W3:Y:S01]  /*1a70*/  LDG.E.U8.CONSTANT R4, desc[UR8][R4.64] ;  /* 0x0000000804047981 */ /* 0x000ee2000c1e9100 */
[----:B------:R-:W-:Y:S02]  /*1a80*/  LOP3.LUT R15, R13, 0xfe, RZ, 0xc0, !PT ;  /* 0x000000fe0d0f7812 */ /* 0x000fe400078ec0ff */
[----:B------:R-:W-:Y:S02]  /*1a90*/  LOP3.LUT R6, R6, 0xffff0000, RZ, 0xc0, !PT ;  /* 0xffff000006067812 */ /* 0x000fe400078ec0ff */
[C---:B--2---:R-:W-:Y:S02]  /*1aa0*/  LOP3.LUT R16, R10.reuse, 0x7f, RZ, 0xc0, !PT ;  /* 0x0000007f0a107812 */ /* 0x044fe400078ec0ff */
[----:B------:R-:W-:-:S03]  /*1ab0*/  LOP3.LUT R14, R10, 0x80, RZ, 0xc0, !PT ;  /* 0x000000800a0e7812 */ /* 0x000fc600078ec0ff */
[----:B------:R-:W-:Y:S01]  /*1ac0*/  IMAD R16, R13, 0x80, R16 ;  /* 0x000000800d107824 */ /* 0x000fe200078e0210 */
[----:B------:R-:W-:Y:S01]  /*1ad0*/  LEA.HI R15, R15, R14, RZ, 0x1f ;  /* 0x0000000e0f0f7211 */ /* 0x000fe200078ff8ff */
[----:B------:R-:W-:Y:S02]  /*1ae0*/  IMAD.IADD R13, R17, 0x1, -R22 ;  /* 0x00000001110d7824 */ /* 0x000fe400078e0a16 */
[----:B------:R-:W-:Y:S01]  /*1af0*/  IMAD.MOV.U32 R17, RZ, RZ, R9 ;  /* 0x000000ffff117224 */ /* 0x000fe200078e0009 */
[----:B------:R-:W-:Y:S01]  /*1b00*/  LOP3.LUT R11, R16, 0xff, RZ, 0xc0, !PT ;  /* 0x000000ff100b7812 */ /* 0x000fe200078ec0ff */
[----:B------:R-:W-:Y:S02]  /*1b10*/  IMAD R6, R15, 0x100, R6 ;  /* 0x000001000f067824 */ /* 0x000fe400078e0206 */
[----:B------:R-:W-:Y:S02]  /*1b20*/  IMAD R13, R13, 0x2, R0 ;  /* 0x000000020d0d7824 */ /* 0x000fe400078e0200 */
[----:B------:R-:W-:-:S05]  /*1b30*/  IMAD.IADD R6, R6, 0x1, R11 ;  /* 0x0000000106067824 */ /* 0x000fca00078e020b */
[----:B------:R0:W-:Y:S01]  /*1b40*/  STS.U16 [R13+0x4], R6 ;  /* 0x000004060d007388 */ /* 0x0001e20000000400 */
[CC--:B---3--:R-:W-:Y:S02]  /*1b50*/  SHF.L.U64.HI R8, R7.reuse, R4.reuse, R8 ;  /* 0x0000000407087219 */ /* 0x0c8fe40000010208 */
[----:B------:R-:W-:-:S07]  /*1b60*/  SHF.L.U32 R7, R7, R4, RZ ;  /* 0x0000000407077219 */ /* 0x000fce00000006ff */
.L_x_23:
[----:B------:R-:W-:Y:S05]  /*1b70*/  BSYNC.RECONVERGENT B1 ;  /* 0x0000000000017941 */ /* 0x000fea0003800200 */
.L_x_22:
[----:B------:R-:W-:-:S13]  /*1b80*/  ISETP.NE.AND P0, PT, R12, R9, PT ;  /* 0x000000090c00720c */ /* 0x000fda0003f05270 */
[----:B------:R-:W-:Y:S05]  /*1b90*/  @!P0 BRA `(.L_x_21) ;  /* 0x0000000400d48947 */ /* 0x000fea0003800000 */
[----:B------:R-:W1:Y:S01]  /*1ba0*/  LDCU.64 UR6, c[0x0][0x390] ;  /* 0x00007200ff0677ac */ /* 0x000e620008000a00 */
[----:B------:R-:W2:Y:S01]  /*1bb0*/  LDC.64 R4, c[0x0][0x380] ;  /* 0x0000e000ff047b82 */ /* 0x000ea20000000a00 */
[----:B------:R-:W-:Y:S02]  /*1bc0*/  IMAD R9, R2, 0x2, R17 ;  /* 0x0000000202097824 */ /* 0x000fe400078e0211 */
[----:B------:R-:W-:Y:S02]  /*1bd0*/  IMAD.IADD R12, R17, 0x1, -R12 ;  /* 0x00000001110c7824 */ /* 0x000fe400078e0a0c */
[----:B------:R-:W-:-:S04]  /*1be0*/  IMAD.IADD R9, R22, 0x1, -R9 ;  /* 0x0000000116097824 */ /* 0x000fc800078e0a09 */
[----:B------:R-:W-:-:S05]  /*1bf0*/  IMAD R9, R9, -0x2, RZ ;  /* 0xfffffffe09097824 */ /* 0x000fca00078e02ff */
[----:B------:R-:W-:Y:S02]  /*1c00*/  IADD3 R9, PT, PT, R9, 0x6, R28 ;  /* 0x0000000609097810 */ /* 0x000fe40007ffe01c */
[----:B-1----:R-:W-:-:S05]  /*1c10*/  IADD3.X R10, P0, PT, R17, UR6, RZ, PT, !PT ;  /* 0x00000006110a7c10 */ /* 0x002fca000bf1e4ff */
[----:B------:R-:W-:-:S08]  /*1c20*/  IMAD.X R11, RZ, RZ, UR7, P0 ;  /* 0x00000007ff0b7e24 */ /* 0x000fd000080e06ff */
.L_x_30:
[----:B--2---:R-:W-:-:S05]  /*1c30*/  LEA.HI R14, P0, R8, R4, RZ, 0x8 ;  /* 0x00000004080e7211 */ /* 0x004fca00078140ff */
[----:B------:R-:W-:-:S05]  /*1c40*/  IMAD.X R15, RZ, RZ, R5, P0 ;  /* 0x000000ffff0f7224 */ /* 0x000fca00000e0605 */
[----:B------:R-:W2:Y:S01]  /*1c50*/  LDG.E.U8.CONSTANT R14, desc[UR8][R14.64] ;  /* 0x000000080e0e7981 */ /* 0x000ea2000c1e9100 */
[----:B------:R-:W-:Y:S01]  /*1c60*/  BSSY.RECONVERGENT B1, `(.L_x_26) ;  /* 0x000001d000017945 */ /* 0x000fe20003800200 */
[C---:B--2---:R-:W-:Y:S02]  /*1c70*/  ISETP.GE.U32.AND P0, PT, R14.reuse, 0xf0, PT ;  /* 0x000000f00e00780c */ /* 0x044fe40003f06070 */
[----:B------:R-:W-:-:S11]  /*1c80*/  PRMT R18, R14, 0x7610, R18 ;  /* 0x000076100e127816 */ /* 0x000fd60000000012 */
[----:B------:R-:W-:Y:S05]  /*1c90*/  @!P0 BRA `(.L_x_27) ;  /* 0x0000000000648947 */ /* 0x000fea0003800000 */
[----:B0-----:R-:W-:Y:S01]  /*1ca0*/  IMAD.SHL.U32 R13, R14, 0x100, RZ ;  /* 0x000001000e0d7824 */ /* 0x001fe200078e00ff */
        /* <DEDUP_REMOVED lines=18> */
[----:B------:R-:W-:Y:S01]  /*1dd0*/  @P0 IMAD.SHL.U32 R13, R14, 0x100, RZ ;  /* 0x000001000e0d0824 */ /* 0x000fe200078e00ff */
[----:B------:R-:W-:-:S04]  /*1de0*/  @P0 LOP3.LUT R16, R8, 0xff, RZ, 0xc0, !PT ;  /* 0x000000ff08100812 */ /* 0x000fc800078ec0ff */
[----:B------:R-:W-:-:S04]  /*1df0*/  @P0 LOP3.LUT R13, R13, 0xff00, RZ, 0xc0, !PT ;  /* 0x0000ff000d0d0812 */ /* 0x000fc800078ec0ff */
[----:B------:R-:W-:-:S04]  /*1e00*/  @P0 IADD3 R16, P1, P2, R16, R4, -R13 ;  /* 0x0000000410100210 */ /* 0x000fc80007a3e80d */
[----:B------:R-:W-:-:S05]  /*1e10*/  @P0 IADD3.X R17, PT, PT, RZ, -0x1, R5, P1, P2 ;  /* 0xffffffffff110810 */ /* 0x000fca0000fe4405 */
[----:B------:R1:W5:Y:S04]  /*1e20*/  @P0 LDG.E.U8.CONSTANT R18, desc[UR8][R16.64+0x10000] ;  /* 0x0100000810120981 */ /* 0x000368000c1e9100 */
.L_x_27:
[----:B------:R-:W-:Y:S05]  /*1e30*/  BSYNC.RECONVERGENT B1 ;  /* 0x0000000000017941 */ /* 0x000fea0003800200 */
.L_x_26:
[----:B0----5:R-:W-:Y:S01]  /*1e40*/  LOP3.LUT R13, R18, 0xff, RZ, 0xc0, !PT ;  /* 0x000000ff120d7812 */ /* 0x021fe200078ec0ff */
[----:B------:R-:W2:Y:S04]  /*1e50*/  LDG.E.U8.CONSTANT R19, desc[UR8][R10.64+-0x1] ;  /* 0xffffff080a137981 */ /* 0x000ea8000c1e9100 */
[----:B------:R-:W-:-:S05]  /*1e60*/  VIADD R13, R13, UR4 ;  /* 0x000000040d0d7c36 */ /* 0x000fca0008000000 */
[----:B------:R-:W-:-:S04]  /*1e70*/  IADD3 R14, P0, PT, R13, R4, RZ ;  /* 0x000000040d0e7210 */ /* 0x000fc80007f1e0ff */
[----:B------:R-:W-:-:S05]  /*1e80*/  LEA.HI.X.SX32 R15, R13, R5, 0x1, P0 ;  /* 0x000000050d0f7211 */ /* 0x000fca00000f0eff */
[----:B------:R-:W3:Y:S01]  /*1e90*/  LDG.E.U8.CONSTANT R14, desc[UR8][R14.64] ;  /* 0x000000080e0e7981 */ /* 0x000ee2000c1e9100 */
[----:B------:R-:W-:Y:S02]  /*1ea0*/  LOP3.LUT R6, R6, 0xffff0000, RZ, 0xc0, !PT ;  /* 0xffff000006067812 */ /* 0x000fe400078ec0ff */
[----:B---3--:R-:W-:-:S04]  /*1eb0*/  SHF.L.U64.HI R13, R7, R14, R8 ;  /* 0x0000000e070d7219 */ /* 0x008fc80000010208 */
[----:B-1----:R-:W-:-:S05]  /*1ec0*/  LEA.HI R16, P0, R13, R4, RZ, 0x8 ;  /* 0x000000040d107211 */ /* 0x002fca00078140ff */
[----:B------:R-:W-:-:S05]  /*1ed0*/  IMAD.X R17, RZ, RZ, R5, P0 ;  /* 0x000000ffff117224 */ /* 0x000fca00000e0605 */
[----:B------:R-:W3:Y:S01]  /*1ee0*/  LDG.E.U8.CONSTANT R16, desc[UR8][R16.64] ;  /* 0x0000000810107981 */ /* 0x000ee2000c1e9100 */
[C---:B--2---:R-:W-:Y:S02]  /*1ef0*/  LOP3.LUT R21, R19.reuse, 0x7f, RZ, 0xc0, !PT ;  /* 0x0000007f13157812 */ /* 0x044fe400078ec0ff */
[----:B------:R-:W-:Y:S02]  /*1f00*/  LOP3.LUT R8, R19, 0x80, RZ, 0xc0, !PT ;  /* 0x0000008013087812 */ /* 0x000fe400078ec0ff */
[C---:B------:R-:W-:Y:S01]  /*1f10*/  LOP3.LUT R19, R18.reuse, 0xfe, RZ, 0xc0, !PT ;  /* 0x000000fe12137812 */ /* 0x040fe200078ec0ff */
[----:B------:R-:W-:-:S03]  /*1f20*/  IMAD R21, R18, 0x80, R21 ;  /* 0x0000008012157824 */ /* 0x000fc600078e0215 */
[----:B------:R-:W-:Y:S02]  /*1f30*/  LEA.HI R19, R19, R8, RZ, 0x1f ;  /* 0x0000000813137211 */ /* 0x000fe400078ff8ff */
[----:B------:R-:W-:-:S03]  /*1f40*/  LOP3.LUT R21, R21, 0xff, RZ, 0xc0, !PT ;  /* 0x000000ff15157812 */ /* 0x000fc600078ec0ff */
[----:B------:R-:W-:-:S04]  /*1f50*/  IMAD R6, R19, 0x100, R6 ;  /* 0x0000010013067824 */ /* 0x000fc800078e0206 */
[----:B------:R-:W-:-:S05]  /*1f60*/  IMAD.IADD R6, R6, 0x1, R21 ;  /* 0x0000000106067824 */ /* 0x000fca00078e0215 */
[----:B------:R0:W-:Y:S01]  /*1f70*/  STS.U16 [R9+-0x2], R6 ;  /* 0xfffffe0609007388 */ /* 0x0001e20000000400 */
[----:B------:R-:W-:Y:S01]  /*1f80*/  BSSY.RECONVERGENT B1, `(.L_x_28) ;  /* 0x000001e000017945 */ /* 0x000fe20003800200 */
[----:B------:R-:W-:Y:S02]  /*1f90*/  SHF.L.U32 R14, R7, R14, RZ ;  /* 0x0000000e070e7219 */ /* 0x000fe400000006ff */
[C---:B---3--:R-:W-:Y:S02]  /*1fa0*/  ISETP.GE.U32.AND P0, PT, R16.reuse, 0xf0, PT ;  /* 0x000000f01000780c */ /* 0x048fe40003f06070 */
        /* <DEDUP_REMOVED lines=27> */
.L_x_29:
[----:B------:R-:W-:Y:S05]  /*2160*/  BSYNC.RECONVERGENT B1 ;  /* 0x0000000000017941 */ /* 0x000fea0003800200 */
.L_x_28:
[----:B------:R1:W2:Y:S01]  /*2170*/  LDG.E.U8.CONSTANT R8, desc[UR8][R10.64] ;  /* 0x000000080a087981 */ /* 0x0002a2000c1e9100 */
[----:B-----5:R-:W-:-:S05]  /*2180*/  LOP3.LUT R15, R7, 0xff, RZ, 0xc0, !PT ;  /* 0x000000ff070f7812 */ /* 0x020fca00078ec0ff */
[----:B------:R-:W-:-:S05]  /*2190*/  VIADD R15, R15, UR4 ;  /* 0x000000040f0f7c36 */ /* 0x000fca0008000000 */
[----:B------:R-:W-:-:S04]  /*21a0*/  IADD3 R16, P0, PT, R15, R4, RZ ;  /* 0x000000040f107210 */ /* 0x000fc80007f1e0ff */
[----:B------:R-:W-:-:S06]  /*21b0*/  LEA.HI.X.SX32 R17, R15, R5, 0x1, P0 ;  /* 0x000000050f117211 */ /* 0x000fcc00000f0eff */
[----:B------:R-:W3:Y:S01]  /*21c0*/  LDG.E.U8.CONSTANT R17, desc[UR8][R16.64] ;  /* 0x0000000810117981 */ /* 0x000ee2000c1e9100 */
[----:B------:R-:W-:Y:S01]  /*21d0*/  VIADD R12, R12, 0x2 ;  /* 0x000000020c0c7836 */ /* 0x000fe20000000000 */
[----:B0-----:R-:W-:Y:S02]  /*21e0*/  LOP3.LUT R18, R7, 0xfe, RZ, 0xc0, !PT ;  /* 0x000000fe07127812 */ /* 0x001fe400078ec0ff */
[----:B------:R-:W-:Y:S02]  /*21f0*/  LOP3.LUT R6, R6, 0xffff0000, RZ, 0xc0, !PT ;  /* 0xffff000006067812 */ /* 0x000fe400078ec0ff */
[----:B------:R-:W-:Y:S02]  /*2200*/  ISETP.NE.AND P0, PT, R12, RZ, PT ;  /* 0x000000ff0c00720c */ /* 0x000fe40003f05270 */
[----:B-1----:R-:W-:-:S05]  /*2210*/  IADD3 R10, P1, PT, R10, 0x2, RZ ;  /* 0x000000020a0a7810 */ /* 0x002fca0007f3e0ff */
[----:B------:R-:W-:Y:S01]  /*2220*/  IMAD.X R11, RZ, RZ, R11, P1 ;  /* 0x000000ffff0b7224 */ /* 0x000fe200008e060b */
[C---:B--2---:R-:W-:Y:S02]  /*2230*/  LOP3.LUT R15, R8.reuse, 0x80, RZ, 0xc0, !PT ;  /* 0x00000080080f7812 */ /* 0x044fe400078ec0ff */
[----:B------:R-:W-:Y:S02]  /*2240*/  LOP3.LUT R8, R8, 0x7f, RZ, 0xc0, !PT ;  /* 0x0000007f08087812 */ /* 0x000fe400078ec0ff */
[----:B------:R-:W-:-:S03]  /*2250*/  LEA.HI R15, R18, R15, RZ, 0x1f ;  /* 0x0000000f120f7211 */ /* 0x000fc600078ff8ff */
[----:B------:R-:W-:Y:S02]  /*2260*/  IMAD R8, R7, 0x80, R8 ;  /* 0x0000008007087824 */ /* 0x000fe400078e0208 */
[----:B------:R-:W-:-:S03]  /*2270*/  IMAD R6, R15, 0x100, R6 ;  /* 0x000001000f067824 */ /* 0x000fc600078e0206 */
[----:B------:R-:W-:-:S05]  /*2280*/  LOP3.LUT R7, R8, 0xff, RZ, 0xc0, !PT ;  /* 0x000000ff08077812 */ /* 0x000fca00078ec0ff */
[----:B------:R-:W-:Y:S01]  /*2290*/  IMAD.IADD R6, R6, 0x1, R7 ;  /* 0x0000000106067824 */ /* 0x000fe200078e0207 */
[----:B---3--:R-:W-:-:S04]  /*22a0*/  SHF.L.U64.HI R8, R14, R17, R13 ;  /* 0x000000110e087219 */ /* 0x008fc8000001020d */
[----:B------:R0:W-:Y:S01]  /*22b0*/  STS.U16 [R9], R6 ;  /* 0x0000000609007388 */ /* 0x0001e20000000400 */
[----:B------:R-:W-:Y:S01]  /*22c0*/  SHF.L.U32 R7, R14, R17, RZ ;  /* 0x000000110e077219 */ /* 0x000fe200000006ff */
[----:B0-----:R-:W-:Y:S01]  /*22d0*/  VIADD R9, R9, 0x4 ;  /* 0x0000000409097836 */ /* 0x001fe20000000000 */
[----:B------:R-:W-:Y:S06]  /*22e0*/  @P0 BRA `(.L_x_30) ;  /* 0xfffffff800500947 */ /* 0x000fec000383ffff */
.L_x_21:
[----:B------:R-:W-:Y:S05]  /*22f0*/  BSYNC.RECONVERGENT B0 ;  /* 0x0000000000007941 */ /* 0x000fea0003800200 */
.L_x_20:
[----:B------:R-:W-:Y:S06]  /*2300*/  BAR.SYNC.DEFER_BLOCKING 0x0 ;  /* 0x0000000000007b1d */ /* 0x000fec0000010000 */
[----:B------:R-:W1:Y:S01]  /*2310*/  LDCU UR5, c[0x0][0x3b8] ;  /* 0x00007700ff0577ac */ /* 0x000e620008000800 */
[----:B------:R-:W2:Y:S01]  /*2320*/  LDS R5, [R0] ;  /* 0x0000000000057984 */ /* 0x000ea20000000800 */
[----:B-1----:R-:W-:-:S04]  /*2330*/  IADD3 R9, PT, PT, -R22, UR5, RZ ;  /* 0x0000000516097c10 */ /* 0x002fc8000fffe1ff */
[----:B--2---:R-:W-:-:S04]  /*2340*/  VIADDMNMX.U32 R4, R5, -R22, R9, PT ;  /* 0x8000001605047246 */ /* 0x004fc80003800009 */
[----:B------:R-:W-:-:S13]  /*2350*/  ISETP.GE.U32.AND P0, PT, R3, R4, PT ;  /* 0x000000040300720c */ /* 0x000fda0003f06070 */
[----:B------:R-:W-:Y:S05]  /*2360*/  @P0 EXIT ;  /* 0x000000000000094d */ /* 0x000fea0003800000 */
[----:B0-----:R-:W0:Y:S02]  /*2370*/  LDC.64 R6, c[0x0][0x3a8] ;  /* 0x0000ea00ff067b82 */ /* 0x001e240000000a00 */
.L_x_31:
[----:B------:R-:W-:Y:S01]  /*2380*/  IMAD R8, R3, 0x2, R0 ;  /* 0x0000000203087824 */ /* 0x000fe200078e0200 */
[----:B------:R-:W-:Y:S05]  /*2390*/  YIELD ;  /* 0x0000000000007946 */ /* 0x000fea0003800000 */
[----:B------:R-:W1:Y:S01]  /*23a0*/  LDS.U16 R11, [R8+0x4] ;  /* 0x00000400080b7984 */ /* 0x000e620000000400 */
[--C-:B------:R-:W-:Y:S02]  /*23b0*/  IMAD.IADD R5, R22, 0x1, R3.reuse ;  /* 0x0000000116057824 */ /* 0x100fe400078e0203 */
[----:B------:R-:W-:Y:S01]  /*23c0*/  IMAD.IADD R3, R2, 0x1, R3 ;  /* 0x0000000102037824 */ /* 0x000fe200078e0203 */
[----:B------:R-:W2:Y:S01]  /*23d0*/  LDS R10, [R0] ;  /* 0x00000000000a7984 */ /* 0x000ea20000000800 */
[----:B0-----:R-:W-:-:S05]  /*23e0*/  IMAD.WIDE.U32 R4, R5, 0x2, R6 ;  /* 0x0000000205047825 */ /* 0x001fca00078e0006 */
[----:B-1----:R1:W-:Y:S01]  /*23f0*/  STG.E.U16 desc[UR8][R4.64], R11 ;  /* 0x0000000b04007986 */ /* 0x0023e2000c101508 */
[----:B--2---:R-:W-:-:S04]  /*2400*/  VIADDMNMX.U32 R10, R10, -R22, R9, PT ;  /* 0x800000160a0a7246 */ /* 0x004fc80003800009 */
[----:B------:R-:W-:-:S13]  /*2410*/  ISETP.GE.U32.AND P0, PT, R3, R10, PT ;  /* 0x0000000a0300720c */ /* 0x000fda0003f06070 */
[----:B-1----:R-:W-:Y:S05]  /*2420*/  @!P0 BRA `(.L_x_31) ;  /* 0xfffffffc00d48947 */ /* 0x002fea000383ffff */
[----:B------:R-:W-:Y:S05]  /*2430*/  EXIT ;  /* 0x000000000000794d */ /* 0x000fea0003800000 */
.L_x_32:
[----:B------:R-:W-:-:S00]  /*2440*/  BRA `(.L_x_32) ;  /* 0xfffffffc00fc7947 */ /* 0x000fc0000383ffff */
[----:B------:R-:W-:-:S00]  /*2450*/  NOP ;  /* 0x0000000000007918 */ /* 0x000fc00000000000 */
        /* <DEDUP_REMOVED lines=10> */
.L_x_33:


//--------------------- .nv.shared.decode         --------------------------
	.section	.nv.shared.decode,"aw",@nobits
	.sectionflags	@""
	.align	16
	.zero		1024


//--------------------- .nv.shared.reserved.0     --------------------------
	.section	.nv.shared.reserved.0,"aw",@nobits
	.weak		__nv_reservedSMEM_offset_0_alias
	.size		__nv_reservedSMEM_offset_0_alias, 0, 64
	.other		__nv_reservedSMEM_offset_0_alias,@"STO_CUDA_RESERVED_SHARED STV_DEFAULT"
__nv_reservedSMEM_offset_0_alias:
	.zero		0
	.zero		64


//--------------------- .nv.constant0.decode      --------------------------
	.section	.nv.constant0.decode,"a",@progbits
	.sectionflags	@""
	.align	4
.nv.constant0.decode:
	.zero		956


//--------------------- SYMBOLS --------------------------

	.type		.nv.reservedSmem.offset0,@object
	.size		.nv.reservedSmem.offset0,0x4
	.type		.nv.reservedSmem.cap,@object
	.size		.nv.reservedSmem.cap,0x4
